// auto-generated by cutlass_sweep.gemm — config: {"arch": "sm_100", "cluster_m": 2, "cluster_n": 1, "dtype": "tf32", "dtype_b": "tf32", "layout": "nt", "stages": 0, "tile_k": 128, "tile_m": 256, "tile_n": 64}
#include "cutlass/cutlass.h"
#include "cutlass/gemm/collective/collective_builder.hpp"
#include "cutlass/gemm/device/gemm_universal_adapter.h"
#include "cutlass/gemm/kernel/gemm_universal.hpp"
#include "cutlass/epilogue/collective/collective_builder.hpp"

using ElemA = cutlass::tfloat32_t;
using ElemB = cutlass::tfloat32_t;
using ElemCD = cutlass::tfloat32_t;
using Acc  = float;
using TileShape    = cute::Shape<cute::_256, cute::_64, cute::_128>;
using ClusterShape = cute::Shape<cute::_2, cute::_1, cute::_1>;

using CollectiveEpilogue = typename cutlass::epilogue::collective::CollectiveBuilder<
    cutlass::arch::Sm100, cutlass::arch::OpClassTensorOp,
    TileShape, ClusterShape,
    cutlass::epilogue::collective::EpilogueTileAuto,
    Acc, Acc,
    ElemCD, cutlass::layout::RowMajor, 128 / cutlass::sizeof_bits<ElemCD>::value,
    ElemCD, cutlass::layout::RowMajor, 128 / cutlass::sizeof_bits<ElemCD>::value,
    cutlass::epilogue::collective::EpilogueScheduleAuto
  >::CollectiveOp;

using CollectiveMainloop = typename cutlass::gemm::collective::CollectiveBuilder<
    cutlass::arch::Sm100, cutlass::arch::OpClassTensorOp,
    ElemA, cutlass::layout::RowMajor, 128 / cutlass::sizeof_bits<ElemA>::value,
    ElemB, cutlass::layout::ColumnMajor, 128 / cutlass::sizeof_bits<ElemB>::value,
    Acc,
    TileShape, ClusterShape,
    cutlass::gemm::collective::StageCountAutoCarveout<static_cast<int>(sizeof(typename CollectiveEpilogue::SharedStorage))>,
    cutlass::gemm::collective::KernelScheduleAuto
  >::CollectiveOp;

using GemmKernel = cutlass::gemm::kernel::GemmUniversal<
    cute::Shape<int,int,int,int>,
    CollectiveMainloop,
    CollectiveEpilogue
>;
using Gemm = cutlass::gemm::device::GemmUniversalAdapter<GemmKernel>;

// Force the device kernel symbol into the cubin without needing a host main.
auto* _anchor = &cutlass::device_kernel<GemmKernel>;


// ===== COMPILED SASS (sm_100a) =====

	.target	sm_100a

	.elftype	@"ET_EXEC"


//--------------------- .note.nv.tkinfo           --------------------------
	.section	.note.nv.tkinfo,"",@"SHT_NOTE"
	.sectionflags	@"SHF_NOTE_NV_TKINFO"
	.tkinfo
        /*0018*/ 	.word	0x00000002
        /*0030*/ 	.string	""
        /*0030*/ 	.string	"ptxas"
        /*0030*/ 	.string	"Cuda compilation tools, release 13.0, V13.0.88"
        /*0030*/ 	.string	"Build cuda_13.0.r13.0/compiler.36424714_0"
        /*0030*/ 	.string	"-arch sm_100a -m 64 "



//--------------------- .note.nv.cuinfo           --------------------------
	.section	.note.nv.cuinfo,"",@"SHT_NOTE"
	.sectionflags	@"SHF_NOTE_NV_CUINFO"
        /*0018*/ 	.short	0x0002
        /*001a*/ 	.short	0x0064
        /*001c*/ 	.short	0x0082
	.zero		2


//--------------------- .nv.info                  --------------------------
	.section	.nv.info,"",@"SHT_CUDA_INFO"
	.align	4


	//----- nvinfo : EIATTR_REGCOUNT
	.align		4
        /*0000*/ 	.byte	0x04, 0x2f
        /*0002*/ 	.short	(.L_19 - .L_18)
	.align		4
.L_18:
        /*0004*/ 	.word	index@(_ZN7cutlass13device_kernelINS_4gemm6kernel13GemmUniversalIN4cute5tupleIJiiiiEEENS1_10collective13CollectiveMmaINS1_35MainloopSm100TmaUmmaWarpSpecializedILi2ELi2ELi4ENS5_IJNS4_1CILi2EEENSA_ILi1EEESC_EEEEENS5_IJNSA_ILi256EEENSA_ILi64EEENSA_ILi128EEEEEENS_10tfloat32_tENS5_IJlSC_lEEESJ_SK_NS4_8TiledMMAINS4_8MMA_AtomIJNS4_23SM100_MMA_TF32_2x1SM_SSISJ_SJ_fLi256ELi64ELNS4_4UMMA5MajorE0ELSP_0ELNSO_7ScaleInE0ELSQ_0EEEEEENS4_6LayoutINS5_IJSC_SC_SC_EEENS5_IJNSA_ILi0EEESV_SV_EEEEENS5_IJNS4_10UnderscoreESY_SY_EEEEENS4_18SM100_TMA_2SM_LOADENS4_14ComposedLayoutINS4_7SwizzleILi3ELi4ELi3EEENS4_18smem_ptr_flag_bitsILi32EEENST_INS5_IJNSA_ILi8EEENSA_ILi32EEEEEENS5_IJS18_SC_EEEEEEEvNS4_8identityES11_S1C_vS1D_EENS_8epilogue10collective18CollectiveEpilogueINS1F_23Sm100TmaWarpSpecializedILi4ELi2ELi16ELb1ELb0EEEJNS5_IJSH_SG_SH_EEENS5_IJNST_ISH_SC_EENST_INSA_ILi16EEESC_EEEEESJ_SK_SJ_SK_NS1F_6fusion15FusionCallbacksIS1J_NS1P_17LinearCombinationISJ_fSJ_fLNS_15FloatRoundStyleE2EEES1K_S1O_JEEENS4_5SM1004TMEM4LOAD26SM100_TMEM_LOAD_32dp32b16xENS4_13SM90_TMA_LOADENS12_INS13_ILi2ELi4ELi3EEES16_NST_INS5_IJS17_S1M_EEENS5_IJS1M_SC_EEEEEEENS4_39AutoVectorizingCopyWithAssumedAlignmentILi128EEENS4_14SM90_TMA_STOREES24_S26_S26_EEEvvEEEEvNT_6ParamsE)
        /*0008*/ 	.word	0x00000060


	//----- nvinfo : EIATTR_FRAME_SIZE
	.align		4
.L_19:
        /*000c*/ 	.byte	0x04, 0x11
        /*000e*/ 	.short	(.L_21 - .L_20)
	.align		4
.L_20:
        /*0010*/ 	.word	index@($__internal_2_$__cuda_sm10x_tcgen05_guardrail_trap_unallocated_columns_being_dealloced)
        /*0014*/ 	.word	0x00000000


	//----- nvinfo : EIATTR_FRAME_SIZE
	.align		4
.L_21:
        /*0018*/ 	.byte	0x04, 0x11
        /*001a*/ 	.short	(.L_23 - .L_22)
	.align		4
.L_22:
        /*001c*/ 	.word	index@($__internal_1_$__cuda_sm10x_tcgen05_guardrail_trap_phase_invalid_during_alloc)
        /*0020*/ 	.word	0x00000000


	//----- nvinfo : EIATTR_FRAME_SIZE
	.align		4
.L_23:
        /*0024*/ 	.byte	0x04, 0x11
        /*0026*/ 	.short	(.L_25 - .L_24)
	.align		4
.L_24:
        /*0028*/ 	.word	index@($__internal_0_$__cuda_sm10x_tcgen05_guardrail_trap_col_being_dealloced_not_returned_by_alloc)
        /*002c*/ 	.word	0x00000000


	//----- nvinfo : EIATTR_FRAME_SIZE
	.align		4
.L_25:
        /*0030*/ 	.byte	0x04, 0x11
        /*0032*/ 	.short	(.L_27 - .L_26)
	.align		4
.L_26:
        /*0034*/ 	.word	index@(_ZN7cutlass13device_kernelINS_4gemm6kernel13GemmUniversalIN4cute5tupleIJiiiiEEENS1_10collective13CollectiveMmaINS1_35MainloopSm100TmaUmmaWarpSpecializedILi2ELi2ELi4ENS5_IJNS4_1CILi2EEENSA_ILi1EEESC_EEEEENS5_IJNSA_ILi256EEENSA_ILi64EEENSA_ILi128EEEEEENS_10tfloat32_tENS5_IJlSC_lEEESJ_SK_NS4_8TiledMMAINS4_8MMA_AtomIJNS4_23SM100_MMA_TF32_2x1SM_SSISJ_SJ_fLi256ELi64ELNS4_4UMMA5MajorE0ELSP_0ELNSO_7ScaleInE0ELSQ_0EEEEEENS4_6LayoutINS5_IJSC_SC_SC_EEENS5_IJNSA_ILi0EEESV_SV_EEEEENS5_IJNS4_10UnderscoreESY_SY_EEEEENS4_18SM100_TMA_2SM_LOADENS4_14ComposedLayoutINS4_7SwizzleILi3ELi4ELi3EEENS4_18smem_ptr_flag_bitsILi32EEENST_INS5_IJNSA_ILi8EEENSA_ILi32EEEEEENS5_IJS18_SC_EEEEEEEvNS4_8identityES11_S1C_vS1D_EENS_8epilogue10collective18CollectiveEpilogueINS1F_23Sm100TmaWarpSpecializedILi4ELi2ELi16ELb1ELb0EEEJNS5_IJSH_SG_SH_EEENS5_IJNST_ISH_SC_EENST_INSA_ILi16EEESC_EEEEESJ_SK_SJ_SK_NS1F_6fusion15FusionCallbacksIS1J_NS1P_17LinearCombinationISJ_fSJ_fLNS_15FloatRoundStyleE2EEES1K_S1O_JEEENS4_5SM1004TMEM4LOAD26SM100_TMEM_LOAD_32dp32b16xENS4_13SM90_TMA_LOADENS12_INS13_ILi2ELi4ELi3EEES16_NST_INS5_IJS17_S1M_EEENS5_IJS1M_SC_EEEEEEENS4_39AutoVectorizingCopyWithAssumedAlignmentILi128EEENS4_14SM90_TMA_STOREES24_S26_S26_EEEvvEEEEvNT_6ParamsE)
        /*0038*/ 	.word	0x00000000


	//----- nvinfo : EIATTR_MIN_STACK_SIZE
	.align		4
.L_27:
        /*003c*/ 	.byte	0x04, 0x12
        /*003e*/ 	.short	(.L_29 - .L_28)
	.align		4
.L_28:
        /*0040*/ 	.word	index@(_ZN7cutlass13device_kernelINS_4gemm6kernel13GemmUniversalIN4cute5tupleIJiiiiEEENS1_10collective13CollectiveMmaINS1_35MainloopSm100TmaUmmaWarpSpecializedILi2ELi2ELi4ENS5_IJNS4_1CILi2EEENSA_ILi1EEESC_EEEEENS5_IJNSA_ILi256EEENSA_ILi64EEENSA_ILi128EEEEEENS_10tfloat32_tENS5_IJlSC_lEEESJ_SK_NS4_8TiledMMAINS4_8MMA_AtomIJNS4_23SM100_MMA_TF32_2x1SM_SSISJ_SJ_fLi256ELi64ELNS4_4UMMA5MajorE0ELSP_0ELNSO_7ScaleInE0ELSQ_0EEEEEENS4_6LayoutINS5_IJSC_SC_SC_EEENS5_IJNSA_ILi0EEESV_SV_EEEEENS5_IJNS4_10UnderscoreESY_SY_EEEEENS4_18SM100_TMA_2SM_LOADENS4_14ComposedLayoutINS4_7SwizzleILi3ELi4ELi3EEENS4_18smem_ptr_flag_bitsILi32EEENST_INS5_IJNSA_ILi8EEENSA_ILi32EEEEEENS5_IJS18_SC_EEEEEEEvNS4_8identityES11_S1C_vS1D_EENS_8epilogue10collective18CollectiveEpilogueINS1F_23Sm100TmaWarpSpecializedILi4ELi2ELi16ELb1ELb0EEEJNS5_IJSH_SG_SH_EEENS5_IJNST_ISH_SC_EENST_INSA_ILi16EEESC_EEEEESJ_SK_SJ_SK_NS1F_6fusion15FusionCallbacksIS1J_NS1P_17LinearCombinationISJ_fSJ_fLNS_15FloatRoundStyleE2EEES1K_S1O_JEEENS4_5SM1004TMEM4LOAD26SM100_TMEM_LOAD_32dp32b16xENS4_13SM90_TMA_LOADENS12_INS13_ILi2ELi4ELi3EEES16_NST_INS5_IJS17_S1M_EEENS5_IJS1M_SC_EEEEEEENS4_39AutoVectorizingCopyWithAssumedAlignmentILi128EEENS4_14SM90_TMA_STOREES24_S26_S26_EEEvvEEEEvNT_6ParamsE)
        /*0044*/ 	.word	0x00000000
.L_29:


//--------------------- .nv.compat                --------------------------
	.section	.nv.compat,"",@"SHT_CUDA_COMPAT_INFO"
	.align	4
        /*0000*/ 	.byte	0x02, 0x09, 0x01, 0x00, 0x02, 0x02, 0x02, 0x00, 0x02, 0x05, 0x05, 0x00, 0x03, 0x07, 0x01, 0x01
        /*0010*/ 	.byte	0x02, 0x03, 0x01, 0x00, 0x02, 0x06, 0x01, 0x00, 0x04, 0x0b, 0x08, 0x00, 0x09, 0x00, 0x00, 0x00
        /*0020*/ 	.byte	0x00, 0x00, 0x00, 0x00


//--------------------- .nv.info._ZN7cutlass13device_kernelINS_4gemm6kernel13GemmUniversalIN4cute5tupleIJiiiiEEENS1_10collective13CollectiveMmaINS1_35MainloopSm100TmaUmmaWarpSpecializedILi2ELi2ELi4ENS5_IJNS4_1CILi2EEENSA_ILi1EEESC_EEEEENS5_IJNSA_ILi256EEENSA_ILi64EEENSA_ILi128EEEEEENS_10tfloat32_tENS5_IJlSC_lEEESJ_SK_NS4_8TiledMMAINS4_8MMA_AtomIJNS4_23SM100_MMA_TF32_2x1SM_SSISJ_SJ_fLi256ELi64ELNS4_4UMMA5MajorE0ELSP_0ELNSO_7ScaleInE0ELSQ_0EEEEEENS4_6LayoutINS5_IJSC_SC_SC_EEENS5_IJNSA_ILi0EEESV_SV_EEEEENS5_IJNS4_10UnderscoreESY_SY_EEEEENS4_18SM100_TMA_2SM_LOADENS4_14ComposedLayoutINS4_7SwizzleILi3ELi4ELi3EEENS4_18smem_ptr_flag_bitsILi32EEENST_INS5_IJNSA_ILi8EEENSA_ILi32EEEEEENS5_IJS18_SC_EEEEEEEvNS4_8identityES11_S1C_vS1D_EENS_8epilogue10collective18CollectiveEpilogueINS1F_23Sm100TmaWarpSpecializedILi4ELi2ELi16ELb1ELb0EEEJNS5_IJSH_SG_SH_EEENS5_IJNST_ISH_SC_EENST_INSA_ILi16EEESC_EEEEESJ_SK_SJ_SK_NS1F_6fusion15FusionCallbacksIS1J_NS1P_17LinearCombinationISJ_fSJ_fLNS_15FloatRoundStyleE2EEES1K_S1O_JEEENS4_5SM1004TMEM4LOAD26SM100_TMEM_LOAD_32dp32b16xENS4_13SM90_TMA_LOADENS12_INS13_ILi2ELi4ELi3EEES16_NST_INS5_IJS17_S1M_EEENS5_IJS1M_SC_EEEEEEENS4_39AutoVectorizingCopyWithAssumedAlignmentILi128EEENS4_14SM90_TMA_STOREES24_S26_S26_EEEvvEEEEvNT_6ParamsE --------------------------
	.section	.nv.info._ZN7cutlass13device_kernelINS_4gemm6kernel13GemmUniversalIN4cute5tupleIJiiiiEEENS1_10collective13CollectiveMmaINS1_35MainloopSm100TmaUmmaWarpSpecializedILi2ELi2ELi4ENS5_IJNS4_1CILi2EEENSA_ILi1EEESC_EEEEENS5_IJNSA_ILi256EEENSA_ILi64EEENSA_ILi128EEEEEENS_10tfloat32_tENS5_IJlSC_lEEESJ_SK_NS4_8TiledMMAINS4_8MMA_AtomIJNS4_23SM100_MMA_TF32_2x1SM_SSISJ_SJ_fLi256ELi64ELNS4_4UMMA5MajorE0ELSP_0ELNSO_7ScaleInE0ELSQ_0EEEEEENS4_6LayoutINS5_IJSC_SC_SC_EEENS5_IJNSA_ILi0EEESV_SV_EEEEENS5_IJNS4_10UnderscoreESY_SY_EEEEENS4_18SM100_TMA_2SM_LOADENS4_14ComposedLayoutINS4_7SwizzleILi3ELi4ELi3EEENS4_18smem_ptr_flag_bitsILi32EEENST_INS5_IJNSA_ILi8EEENSA_ILi32EEEEEENS5_IJS18_SC_EEEEEEEvNS4_8identityES11_S1C_vS1D_EENS_8epilogue10collective18CollectiveEpilogueINS1F_23Sm100TmaWarpSpecializedILi4ELi2ELi16ELb1ELb0EEEJNS5_IJSH_SG_SH_EEENS5_IJNST_ISH_SC_EENST_INSA_ILi16EEESC_EEEEESJ_SK_SJ_SK_NS1F_6fusion15FusionCallbacksIS1J_NS1P_17LinearCombinationISJ_fSJ_fLNS_15FloatRoundStyleE2EEES1K_S1O_JEEENS4_5SM1004TMEM4LOAD26SM100_TMEM_LOAD_32dp32b16xENS4_13SM90_TMA_LOADENS12_INS13_ILi2ELi4ELi3EEES16_NST_INS5_IJS17_S1M_EEENS5_IJS1M_SC_EEEEEEENS4_39AutoVectorizingCopyWithAssumedAlignmentILi128EEENS4_14SM90_TMA_STOREES24_S26_S26_EEEvvEEEEvNT_6ParamsE,"",@"SHT_CUDA_INFO"
	.sectionflags	@""
	.align	4


	//----- nvinfo : EIATTR_CUDA_API_VERSION
	.align		4
        /*0000*/ 	.byte	0x04, 0x37
        /*0002*/ 	.short	(.L_31 - .L_30)
.L_30:
        /*0004*/ 	.word	0x00000082


	//----- nvinfo : EIATTR_KPARAM_INFO
	.align		4
.L_31:
        /*0008*/ 	.byte	0x04, 0x17
        /*000a*/ 	.short	(.L_33 - .L_32)
.L_32:
        /*000c*/ 	.word	0x00000000
        /*0010*/ 	.short	0x0000
        /*0012*/ 	.short	0x0000
        /*0014*/ 	.byte	0x00, 0xf0, 0x01, 0x20


	//----- nvinfo : EIATTR_AT_ENTRY_FRAGMENTS
	.align		4
.L_33:
        /*0018*/ 	.byte	0x04, 0x4f
        /*001a*/ 	.short	(.L_35 - .L_34)


	//   ....[0]....
.L_34:
        /*001c*/ 	.word	0x00000007


	//----- nvinfo : EIATTR_RESERVED_SMEM_USED
	.align		4
.L_35:
        /*0020*/ 	.byte	0x01, 0x41
	.zero		2


	//----- nvinfo : EIATTR_SPARSE_MMA_MASK
	.align		4
        /*0024*/ 	.byte	0x03, 0x50
        /*0026*/ 	.short	0x0000


	//----- nvinfo : EIATTR_TCGEN05_2CTA_USED
	.align		4
        /*0028*/ 	.byte	0x01, 0x52
	.zero		2


	//----- nvinfo : EIATTR_MAXREG_COUNT
	.align		4
        /*002c*/ 	.byte	0x03, 0x1b
        /*002e*/ 	.short	0x00ff


	//----- nvinfo : EIATTR_NUM_BARRIERS
	.align		4
        /*0030*/ 	.byte	0x02, 0x4c
        /*0032*/ 	.byte	0x07
	.zero		1


	//----- nvinfo : EIATTR_EXTERNS
	.align		4
        /*0034*/ 	.byte	0x04, 0x0f
        /*0036*/ 	.short	(.L_37 - .L_36)


	//   ....[0]....
	.align		4
.L_36:
        /*0038*/ 	.word	index@(__assertfail)


	//----- nvinfo : EIATTR_MERCURY_ISA_VERSION
	.align		4
.L_37:
        /*003c*/ 	.byte	0x03, 0x5f
        /*003e*/ 	.short	0x0101


	//----- nvinfo : EIATTR_INT_WARP_WIDE_INSTR_OFFSETS
	.align		4
        /*0040*/ 	.byte	0x04, 0x31
        /*0042*/ 	.short	(.L_39 - .L_38)


	//   ....[0]....
.L_38:
        /*0044*/ 	.word	0x00000d00


	//   ....[1]....
        /*0048*/ 	.word	0x00000da0


	//   ....[2]....
        /*004c*/ 	.word	0x000025b0


	//   ....[3]....
        /*0050*/ 	.word	0x00004950


	//   ....[4]....
        /*0054*/ 	.word	0x00004970


	//   ....[5]....
        /*0058*/ 	.word	0x000049a0


	//   ....[6]....
        /*005c*/ 	.word	0x000052e0


	//   ....[7]....
        /*0060*/ 	.word	0x00005350


	//   ....[8]....
        /*0064*/ 	.word	0x00005440


	//   ....[9]....
        /*0068*/ 	.word	0x000054c0


	//   ....[10]....
        /*006c*/ 	.word	0x000055d0


	//   ....[11]....
        /*0070*/ 	.word	0x00005660


	//   ....[12]....
        /*0074*/ 	.word	0x00005840


	//   ....[13]....
        /*0078*/ 	.word	0x000058f0


	//----- nvinfo : EIATTR_COOP_GROUP_MASK_REGIDS
	.align		4
.L_39:
        /*007c*/ 	.byte	0x04, 0x29
        /*007e*/ 	.short	(.L_41 - .L_40)


	//   ....[0]....
.L_40:
        /*0080*/ 	.word	0xffffffff


	//   ....[1]....
        /*0084*/ 	.word	0xffffffff


	//   ....[2]....
        /*0088*/ 	.word	0xffffffff


	//   ....[3]....
        /*008c*/ 	.word	0xffffffff


	//   ....[4]....
        /*0090*/ 	.word	0xffffffff


	//   ....[5]....
        /*0094*/ 	.word	0xffffffff


	//   ....[6]....
        /*0098*/ 	.word	0xffffffff


	//   ....[7]....
        /*009c*/ 	.word	0xffffffff


	//   ....[8]....
        /*00a0*/ 	.word	0xffffffff


	//   ....[9]....
        /*00a4*/ 	.word	0xffffffff


	//   ....[10]....
        /*00a8*/ 	.word	0xffffffff


	//   ....[11]....
        /*00ac*/ 	.word	0xffffffff


	//   ....[12]....
        /*00b0*/ 	.word	0xffffffff


	//   ....[13]....
        /*00b4*/ 	.word	0xffffffff


	//----- nvinfo : EIATTR_COOP_GROUP_INSTR_OFFSETS
	.align		4
.L_41:
        /*00b8*/ 	.byte	0x04, 0x28
        /*00ba*/ 	.short	(.L_43 - .L_42)


	//   ....[0]....
.L_42:
        /*00bc*/ 	.word	0x000000e0


	//   ....[1]....
        /*00c0*/ 	.word	0x00000520


	//   ....[2]....
        /*00c4*/ 	.word	0x00000670


	//   ....[3]....
        /*00c8*/ 	.word	0x00000800


	//   ....[4]....
        /*00cc*/ 	.word	0x000008f0


	//   ....[5]....
        /*00d0*/ 	.word	0x00000a50


	//   ....[6]....
        /*00d4*/ 	.word	0x00000be0


	//   ....[7]....
        /*00d8*/ 	.word	0x00000e20


	//   ....[8]....
        /*00dc*/ 	.word	0x00002490


	//   ....[9]....
        /*00e0*/ 	.word	0x00003150


	//   ....[10]....
        /*00e4*/ 	.word	0x00003660


	//   ....[11]....
        /*00e8*/ 	.word	0x00003910


	//   ....[12]....
        /*00ec*/ 	.word	0x00004840


	//   ....[13]....
        /*00f0*/ 	.word	0x00004a60


	//----- nvinfo : EIATTR_VRC_CTA_INIT_COUNT
	.align		4
.L_43:
        /*00f4*/ 	.byte	0x02, 0x4a
        /*00f6*/ 	.byte	0x80
	.zero		1


	//----- nvinfo : EIATTR_SYSCALL_OFFSETS
	.align		4
        /*00f8*/ 	.byte	0x04, 0x46
        /*00fa*/ 	.short	(.L_45 - .L_44)


	//   ....[0]....
.L_44:
        /*00fc*/ 	.word	0x00006420


	//   ....[1]....
        /*0100*/ 	.word	0x00006510


	//   ....[2]....
        /*0104*/ 	.word	0x00006c80


	//   ....[3]....
        /*0108*/ 	.word	0x00007600


	//   ....[4]....
        /*010c*/ 	.word	0x00007f50


	//   ....[5]....
        /*0110*/ 	.word	0x000088a0


	//----- nvinfo : EIATTR_MBARRIER_INSTR_OFFSETS
	.align		4
.L_45:
        /*0114*/ 	.byte	0x04, 0x39
        /*0116*/ 	.short	(.L_47 - .L_46)


	//   ....[0]....
.L_46:
        /*0118*/ 	.word	0x00000620
        /*011c*/ 	.word	0x000000ff
        /*0120*/ 	.word	0x00000000
        /*0124*/ 	.short	0x0100
        /*0126*/ 	.byte	0x04
	.zero		1


	//   ....[1]....
        /*0128*/ 	.word	0x00000630
        /*012c*/ 	.word	0x000000ff
        /*0130*/ 	.word	0x00000010
        /*0134*/ 	.short	0x0100
        /*0136*/ 	.byte	0x04
	.zero		1


	//   ....[2]....
        /*0138*/ 	.word	0x00000640
        /*013c*/ 	.word	0x000000ff
        /*0140*/ 	.word	0x00000008
        /*0144*/ 	.short	0x0100
        /*0146*/ 	.byte	0x04
	.zero		1


	//   ....[3]....
        /*0148*/ 	.word	0x00000650
        /*014c*/ 	.word	0x000000ff
        /*0150*/ 	.word	0x00000018
        /*0154*/ 	.short	0x0100
        /*0156*/ 	.byte	0x04
	.zero		1


	//   ....[4]....
        /*0158*/ 	.word	0x00000770
        /*015c*/ 	.word	0x000000ff
        /*0160*/ 	.word	0x00000020
        /*0164*/ 	.short	0x0100
        /*0166*/ 	.byte	0x04
	.zero		1


	//   ....[5]....
        /*0168*/ 	.word	0x00000780
        /*016c*/ 	.word	0x000000ff
        /*0170*/ 	.word	0x00000040
        /*0174*/ 	.short	0x0100
        /*0176*/ 	.byte	0x04
	.zero		1


	//   ....[6]....
        /*0178*/ 	.word	0x00000790
        /*017c*/ 	.word	0x000000ff
        /*0180*/ 	.word	0x00000028
        /*0184*/ 	.short	0x0100
        /*0186*/ 	.byte	0x04
	.zero		1


	//   ....[7]....
        /*0188*/ 	.word	0x000007a0
        /*018c*/ 	.word	0x000000ff
        /*0190*/ 	.word	0x00000048
        /*0194*/ 	.short	0x0100
        /*0196*/ 	.byte	0x04
	.zero		1


	//   ....[8]....
        /*0198*/ 	.word	0x000007b0
        /*019c*/ 	.word	0x000000ff
        /*01a0*/ 	.word	0x00000030
        /*01a4*/ 	.short	0x0100
        /*01a6*/ 	.byte	0x04
	.zero		1


	//   ....[9]....
        /*01a8*/ 	.word	0x000007c0
        /*01ac*/ 	.word	0x000000ff
        /*01b0*/ 	.word	0x00000050
        /*01b4*/ 	.short	0x0100
        /*01b6*/ 	.byte	0x04
	.zero		1


	//   ....[10]....
        /*01b8*/ 	.word	0x000007d0
        /*01bc*/ 	.word	0x000000ff
        /*01c0*/ 	.word	0x00000038
        /*01c4*/ 	.short	0x0100
        /*01c6*/ 	.byte	0x04
	.zero		1


	//   ....[11]....
        /*01c8*/ 	.word	0x000007e0
        /*01cc*/ 	.word	0x000000ff
        /*01d0*/ 	.word	0x00000058
        /*01d4*/ 	.short	0x0100
        /*01d6*/ 	.byte	0x04
	.zero		1


	//   ....[12]....
        /*01d8*/ 	.word	0x000008c0
        /*01dc*/ 	.word	0x000000ff
        /*01e0*/ 	.word	0x00000060
        /*01e4*/ 	.short	0x0100
        /*01e6*/ 	.byte	0x06
	.zero		1


	//   ....[13]....
        /*01e8*/ 	.word	0x000008d0
        /*01ec*/ 	.word	0x000000ff
        /*01f0*/ 	.word	0x00000068
        /*01f4*/ 	.short	0x0100
        /*01f6*/ 	.byte	0x06
	.zero		1


	//   ....[14]....
        /*01f8*/ 	.word	0x00000a00
        /*01fc*/ 	.word	0x000000ff
        /*0200*/ 	.word	0x00000070
        /*0204*/ 	.short	0x0100
        /*0206*/ 	.byte	0x06
	.zero		1


	//   ....[15]....
        /*0208*/ 	.word	0x00000a10
        /*020c*/ 	.word	0x000000ff
        /*0210*/ 	.word	0x00000080
        /*0214*/ 	.short	0x0100
        /*0216*/ 	.byte	0x06
	.zero		1


	//   ....[16]....
        /*0218*/ 	.word	0x00000a20
        /*021c*/ 	.word	0x000000ff
        /*0220*/ 	.word	0x00000078
        /*0224*/ 	.short	0x0100
        /*0226*/ 	.byte	0x06
	.zero		1


	//   ....[17]....
        /*0228*/ 	.word	0x00000a30
        /*022c*/ 	.word	0x000000ff
        /*0230*/ 	.word	0x00000088
        /*0234*/ 	.short	0x0100
        /*0236*/ 	.byte	0x06
	.zero		1


	//   ....[18]....
        /*0238*/ 	.word	0x00000b50
        /*023c*/ 	.word	0x000000ff
        /*0240*/ 	.word	0x00000090
        /*0244*/ 	.short	0x0100
        /*0246*/ 	.byte	0x04
	.zero		1


	//   ....[19]....
        /*0248*/ 	.word	0x00000b60
        /*024c*/ 	.word	0x000000ff
        /*0250*/ 	.word	0x000000b0
        /*0254*/ 	.short	0x0100
        /*0256*/ 	.byte	0x04
	.zero		1


	//   ....[20]....
        /*0258*/ 	.word	0x00000b70
        /*025c*/ 	.word	0x000000ff
        /*0260*/ 	.word	0x00000098
        /*0264*/ 	.short	0x0100
        /*0266*/ 	.byte	0x04
	.zero		1


	//   ....[21]....
        /*0268*/ 	.word	0x00000b80
        /*026c*/ 	.word	0x000000ff
        /*0270*/ 	.word	0x000000b8
        /*0274*/ 	.short	0x0100
        /*0276*/ 	.byte	0x04
	.zero		1


	//   ....[22]....
        /*0278*/ 	.word	0x00000b90
        /*027c*/ 	.word	0x000000ff
        /*0280*/ 	.word	0x000000a0
        /*0284*/ 	.short	0x0100
        /*0286*/ 	.byte	0x04
	.zero		1


	//   ....[23]....
        /*0288*/ 	.word	0x00000ba0
        /*028c*/ 	.word	0x000000ff
        /*0290*/ 	.word	0x000000c0
        /*0294*/ 	.short	0x0100
        /*0296*/ 	.byte	0x04
	.zero		1


	//   ....[24]....
        /*0298*/ 	.word	0x00000bb0
        /*029c*/ 	.word	0x000000ff
        /*02a0*/ 	.word	0x000000a8
        /*02a4*/ 	.short	0x0100
        /*02a6*/ 	.byte	0x04
	.zero		1


	//   ....[25]....
        /*02a8*/ 	.word	0x00000bc0
        /*02ac*/ 	.word	0x000000ff
        /*02b0*/ 	.word	0x000000c8
        /*02b4*/ 	.short	0x0100
        /*02b6*/ 	.byte	0x04
	.zero		1


	//   ....[26]....
        /*02b8*/ 	.word	0x00000cb0
        /*02bc*/ 	.word	0x000000ff
        /*02c0*/ 	.word	0x000000d0
        /*02c4*/ 	.short	0x0100
        /*02c6*/ 	.byte	0x04
	.zero		1


	//   ....[27]....
        /*02c8*/ 	.word	0x00000cc0
        /*02cc*/ 	.word	0x000000ff
        /*02d0*/ 	.word	0x000000e0
        /*02d4*/ 	.short	0x0100
        /*02d6*/ 	.byte	0x04
	.zero		1


	//   ....[28]....
        /*02d8*/ 	.word	0x00000cd0
        /*02dc*/ 	.word	0x000000ff
        /*02e0*/ 	.word	0x000000d8
        /*02e4*/ 	.short	0x0100
        /*02e6*/ 	.byte	0x04
	.zero		1


	//   ....[29]....
        /*02e8*/ 	.word	0x00000ce0
        /*02ec*/ 	.word	0x000000ff
        /*02f0*/ 	.word	0x000000e8
        /*02f4*/ 	.short	0x0100
        /*02f6*/ 	.byte	0x04
	.zero		1


	//   ....[30]....
        /*02f8*/ 	.word	0x00000dd0
        /*02fc*/ 	.word	0x000000ff
        /*0300*/ 	.word	0x000000f0
        /*0304*/ 	.short	0x0100
        /*0306*/ 	.byte	0x06
	.zero		1


	//   ....[31]....
        /*0308*/ 	.word	0x000017f0
        /*030c*/ 	.word	0x00000003
        /*0310*/ 	.word	0x000000e0
        /*0314*/ 	.short	0x010a
        /*0316*/ 	.byte	0xff
	.zero		1


	//   ....[32]....
        /*0318*/ 	.word	0x00001820
        /*031c*/ 	.word	0x00000003
        /*0320*/ 	.word	0x000000d0
        /*0324*/ 	.short	0x0101
        /*0326*/ 	.byte	0xff
	.zero		1


	//   ....[33]....
        /*0328*/ 	.word	0x00001930
        /*032c*/ 	.word	0x000000ff
        /*0330*/ 	.word	0x00000010
        /*0334*/ 	.short	0x010a
        /*0336*/ 	.byte	0x04
	.zero		1


	//   ....[34]....
        /*0338*/ 	.word	0x000019f0
        /*033c*/ 	.word	0x000000ff
        /*0340*/ 	.word	0x00000010
        /*0344*/ 	.short	0x010a
        /*0346*/ 	.byte	0x07
	.zero		1


	//   ....[35]....
        /*0348*/ 	.word	0x00001b50
        /*034c*/ 	.word	0x000000ff
        /*0350*/ 	.word	0x00000010
        /*0354*/ 	.short	0x010a
        /*0356*/ 	.byte	0x04
	.zero		1


	//   ....[36]....
        /*0358*/ 	.word	0x00001f00
        /*035c*/ 	.word	0x000000ff
        /*0360*/ 	.word	0x00000068
        /*0364*/ 	.short	0x0101
        /*0366*/ 	.byte	0x15
	.zero		1


	//   ....[37]....
        /*0368*/ 	.word	0x00001f20
        /*036c*/ 	.word	0x000000ff
        /*0370*/ 	.word	0x00000010
        /*0374*/ 	.short	0x010a
        /*0376*/ 	.byte	0x04
	.zero		1


	//   ....[38]....
        /*0378*/ 	.word	0x00001fa0
        /*037c*/ 	.word	0x000000ff
        /*0380*/ 	.word	0x00000010
        /*0384*/ 	.short	0x010a
        /*0386*/ 	.byte	0x07
	.zero		1


	//   ....[39]....
        /*0388*/ 	.word	0x000020e0
        /*038c*/ 	.word	0x000000ff
        /*0390*/ 	.word	0x00000010
        /*0394*/ 	.short	0x010a
        /*0396*/ 	.byte	0x04
	.zero		1


	//   ....[40]....
        /*0398*/ 	.word	0x000024c0
        /*039c*/ 	.word	0x00000002
        /*03a0*/ 	.word	0x00000070
        /*03a4*/ 	.short	0x010a
        /*03a6*/ 	.byte	0xff
	.zero		1


	//   ....[41]....
        /*03a8*/ 	.word	0x00002580
        /*03ac*/ 	.word	0x00000002
        /*03b0*/ 	.word	0x00000000
        /*03b4*/ 	.short	0x0101
        /*03b6*/ 	.byte	0xff
	.zero		1


	//   ....[42]....
        /*03b8*/ 	.word	0x00002ae0
        /*03bc*/ 	.word	0x000000ff
        /*03c0*/ 	.word	0x00000000
        /*03c4*/ 	.short	0x010a
        /*03c6*/ 	.byte	0x04
	.zero		1


	//   ....[43]....
        /*03c8*/ 	.word	0x00002b80
        /*03cc*/ 	.word	0x00000000
        /*03d0*/ 	.word	0x00000000
        /*03d4*/ 	.short	0x010a
        /*03d6*/ 	.byte	0xff
	.zero		1


	//   ....[44]....
        /*03d8*/ 	.word	0x00002cb0
        /*03dc*/ 	.word	0x00000000
        /*03e0*/ 	.word	0x000000d0
        /*03e4*/ 	.short	0x010a
        /*03e6*/ 	.byte	0xff
	.zero		1


	//   ....[45]....
        /*03e8*/ 	.word	0x00002d20
        /*03ec*/ 	.word	0x00000004
        /*03f0*/ 	.word	0x00000000
        /*03f4*/ 	.short	0x0101
        /*03f6*/ 	.byte	0xff
	.zero		1


	//   ....[46]....
        /*03f8*/ 	.word	0x00002d40
        /*03fc*/ 	.word	0x000000ff
        /*0400*/ 	.word	0x00000080
        /*0404*/ 	.short	0x010a
        /*0406*/ 	.byte	0x04
	.zero		1


	//   ....[47]....
        /*0408*/ 	.word	0x00002e60
        /*040c*/ 	.word	0x00000000
        /*0410*/ 	.word	0x00000070
        /*0414*/ 	.short	0x010a
        /*0416*/ 	.byte	0xff
	.zero		1


	//   ....[48]....
        /*0418*/ 	.word	0x00002f60
        /*041c*/ 	.word	0x00000000
        /*0420*/ 	.word	0x00000000
        /*0424*/ 	.short	0x0101
        /*0426*/ 	.byte	0xff
	.zero		1


	//   ....[49]....
        /*0428*/ 	.word	0x00002ff0
        /*042c*/ 	.word	0x000000ff
        /*0430*/ 	.word	0x00000080
        /*0434*/ 	.short	0x0106
        /*0436*/ 	.byte	0x04
	.zero		1


	//   ....[50]....
        /*0438*/ 	.word	0x00003010
        /*043c*/ 	.word	0x000000ff
        /*0440*/ 	.word	0x00000080
        /*0444*/ 	.short	0x010a
        /*0446*/ 	.byte	0x04
	.zero		1


	//   ....[51]....
        /*0448*/ 	.word	0x000030a0
        /*044c*/ 	.word	0x000000ff
        /*0450*/ 	.word	0x00000080
        /*0454*/ 	.short	0x0106
        /*0456*/ 	.byte	0x07
	.zero		1


	//   ....[52]....
        /*0458*/ 	.word	0x000030e0
        /*045c*/ 	.word	0x00000000
        /*0460*/ 	.word	0x00000080
        /*0464*/ 	.short	0x010a
        /*0466*/ 	.byte	0xff
	.zero		1


	//   ....[53]....
        /*0468*/ 	.word	0x00003340
        /*046c*/ 	.word	0x000000ff
        /*0470*/ 	.word	0x00000008
        /*0474*/ 	.short	0x010a
        /*0476*/ 	.byte	0x05
	.zero		1


	//   ....[54]....
        /*0478*/ 	.word	0x00003360
        /*047c*/ 	.word	0x000000ff
        /*0480*/ 	.word	0x00000008
        /*0484*/ 	.short	0x010a
        /*0486*/ 	.byte	0x05
	.zero		1


	//   ....[55]....
        /*0488*/ 	.word	0x00003500
        /*048c*/ 	.word	0x000000ff
        /*0490*/ 	.word	0x00000008
        /*0494*/ 	.short	0x010a
        /*0496*/ 	.byte	0x05
	.zero		1


	//   ....[56]....
        /*0498*/ 	.word	0x00003520
        /*049c*/ 	.word	0x000000ff
        /*04a0*/ 	.word	0x00000008
        /*04a4*/ 	.short	0x010a
        /*04a6*/ 	.byte	0x05
	.zero		1


	//   ....[57]....
        /*04a8*/ 	.word	0x000035f0
        /*04ac*/ 	.word	0x000000ff
        /*04b0*/ 	.word	0x00000000
        /*04b4*/ 	.short	0x0101
        /*04b6*/ 	.byte	0x04
	.zero		1


	//   ....[58]....
        /*04b8*/ 	.word	0x000039c0
        /*04bc*/ 	.word	0x00000000
        /*04c0*/ 	.word	0x00000070
        /*04c4*/ 	.short	0x010a
        /*04c6*/ 	.byte	0xff
	.zero		1


	//   ....[59]....
        /*04c8*/ 	.word	0x00003a80
        /*04cc*/ 	.word	0x00000000
        /*04d0*/ 	.word	0x00000000
        /*04d4*/ 	.short	0x0101
        /*04d6*/ 	.byte	0xff
	.zero		1


	//   ....[60]....
        /*04d8*/ 	.word	0x00003b70
        /*04dc*/ 	.word	0x000000ff
        /*04e0*/ 	.word	0x00000000
        /*04e4*/ 	.short	0x010a
        /*04e6*/ 	.byte	0x04
	.zero		1


	//   ....[61]....
        /*04e8*/ 	.word	0x00003b80
        /*04ec*/ 	.word	0x000000ff
        /*04f0*/ 	.word	0x000000b0
        /*04f4*/ 	.short	0x010a
        /*04f6*/ 	.byte	0x07
	.zero		1


	//   ....[62]....
        /*04f8*/ 	.word	0x00003c40
        /*04fc*/ 	.word	0x000000ff
        /*0500*/ 	.word	0x00000000
        /*0504*/ 	.short	0x010a
        /*0506*/ 	.byte	0x05
	.zero		1


	//   ....[63]....
        /*0508*/ 	.word	0x00003d90
        /*050c*/ 	.word	0x000000ff
        /*0510*/ 	.word	0x00000000
        /*0514*/ 	.short	0x010a
        /*0516*/ 	.byte	0x07
	.zero		1


	//   ....[64]....
        /*0518*/ 	.word	0x00004500
        /*051c*/ 	.word	0x000000ff
        /*0520*/ 	.word	0x00000000
        /*0524*/ 	.short	0x010a
        /*0526*/ 	.byte	0x04
	.zero		1


	//   ....[65]....
        /*0528*/ 	.word	0x000045a0
        /*052c*/ 	.word	0x000000ff
        /*0530*/ 	.word	0x00000000
        /*0534*/ 	.short	0x010a
        /*0536*/ 	.byte	0x05
	.zero		1


	//   ....[66]....
        /*0538*/ 	.word	0x00004630
        /*053c*/ 	.word	0x000000ff
        /*0540*/ 	.word	0x00000000
        /*0544*/ 	.short	0x010a
        /*0546*/ 	.byte	0x05
	.zero		1


	//   ....[67]....
        /*0548*/ 	.word	0x000046d0
        /*054c*/ 	.word	0x00000000
        /*0550*/ 	.word	0x00000000
        /*0554*/ 	.short	0x010a
        /*0556*/ 	.byte	0xff
	.zero		1


	//   ....[68]....
        /*0558*/ 	.word	0x00004710
        /*055c*/ 	.word	0x00000000
        /*0560*/ 	.word	0x00000000
        /*0564*/ 	.short	0x010a
        /*0566*/ 	.byte	0xff
	.zero		1


	//   ....[69]....
        /*0568*/ 	.word	0x00004790
        /*056c*/ 	.word	0x000000ff
        /*0570*/ 	.word	0x00000000
        /*0574*/ 	.short	0x0101
        /*0576*/ 	.byte	0x04
	.zero		1


	//   ....[70]....
        /*0578*/ 	.word	0x000047d0
        /*057c*/ 	.word	0x000000ff
        /*0580*/ 	.word	0x000000f0
        /*0584*/ 	.short	0x010a
        /*0586*/ 	.byte	0x3e
	.zero		1


	//   ....[71]....
        /*0588*/ 	.word	0x00004830
        /*058c*/ 	.word	0x000000ff
        /*0590*/ 	.word	0x00000000
        /*0594*/ 	.short	0x0101
        /*0596*/ 	.byte	0x04
	.zero		1


	//   ....[72]....
        /*0598*/ 	.word	0x00004c90
        /*059c*/ 	.word	0x00000000
        /*05a0*/ 	.word	0x00000070
        /*05a4*/ 	.short	0x010a
        /*05a6*/ 	.byte	0xff
	.zero		1


	//   ....[73]....
        /*05a8*/ 	.word	0x00004d50
        /*05ac*/ 	.word	0x00000000
        /*05b0*/ 	.word	0x00000000
        /*05b4*/ 	.short	0x0101
        /*05b6*/ 	.byte	0xff
	.zero		1


	//   ....[74]....
        /*05b8*/ 	.word	0x00005070
        /*05bc*/ 	.word	0x000000ff
        /*05c0*/ 	.word	0x00000068
        /*05c4*/ 	.short	0x010a
        /*05c6*/ 	.byte	0x04
	.zero		1


	//   ....[75]....
        /*05c8*/ 	.word	0x00005260
        /*05cc*/ 	.word	0x000000ff
        /*05d0*/ 	.word	0x00000040
        /*05d4*/ 	.short	0x010a
        /*05d6*/ 	.byte	0x04
	.zero		1


	//   ....[76]....
        /*05d8*/ 	.word	0x000053e0
        /*05dc*/ 	.word	0x000000ff
        /*05e0*/ 	.word	0x00000020
        /*05e4*/ 	.short	0x010b
        /*05e6*/ 	.byte	0x04
	.zero		1


	//   ....[77]....
        /*05e8*/ 	.word	0x000053f0
        /*05ec*/ 	.word	0x000000ff
        /*05f0*/ 	.word	0x00000000
        /*05f4*/ 	.short	0x0101
        /*05f6*/ 	.byte	0x05
	.zero		1


	//   ....[78]....
        /*05f8*/ 	.word	0x00005410
        /*05fc*/ 	.word	0x000000ff
        /*0600*/ 	.word	0x00000048
        /*0604*/ 	.short	0x010a
        /*0606*/ 	.byte	0x04
	.zero		1


	//   ....[79]....
        /*0608*/ 	.word	0x00005570
        /*060c*/ 	.word	0x000000ff
        /*0610*/ 	.word	0x00000028
        /*0614*/ 	.short	0x010b
        /*0616*/ 	.byte	0x04
	.zero		1


	//   ....[80]....
        /*0618*/ 	.word	0x00005580
        /*061c*/ 	.word	0x000000ff
        /*0620*/ 	.word	0x00000000
        /*0624*/ 	.short	0x0101
        /*0626*/ 	.byte	0x05
	.zero		1


	//   ....[81]....
        /*0628*/ 	.word	0x00005590
        /*062c*/ 	.word	0x000000ff
        /*0630*/ 	.word	0x00000050
        /*0634*/ 	.short	0x010a
        /*0636*/ 	.byte	0x04
	.zero		1


	//   ....[82]....
        /*0638*/ 	.word	0x00005730
        /*063c*/ 	.word	0x000000ff
        /*0640*/ 	.word	0x00000030
        /*0644*/ 	.short	0x010b
        /*0646*/ 	.byte	0x04
	.zero		1


	//   ....[83]....
        /*0648*/ 	.word	0x000057a0
        /*064c*/ 	.word	0x000000ff
        /*0650*/ 	.word	0x00000000
        /*0654*/ 	.short	0x0101
        /*0656*/ 	.byte	0x05
	.zero		1


	//   ....[84]....
        /*0658*/ 	.word	0x000057d0
        /*065c*/ 	.word	0x000000ff
        /*0660*/ 	.word	0x00000058
        /*0664*/ 	.short	0x010a
        /*0666*/ 	.byte	0x04
	.zero		1


	//   ....[85]....
        /*0668*/ 	.word	0x000059e0
        /*066c*/ 	.word	0x000000ff
        /*0670*/ 	.word	0x00000038
        /*0674*/ 	.short	0x010b
        /*0676*/ 	.byte	0x04
	.zero		1


	//   ....[86]....
        /*0678*/ 	.word	0x00005a00
        /*067c*/ 	.word	0x000000ff
        /*0680*/ 	.word	0x00000000
        /*0684*/ 	.short	0x0101
        /*0686*/ 	.byte	0x0d
	.zero		1


	//   ....[87]....
        /*0688*/ 	.word	0x00005a30
        /*068c*/ 	.word	0x000000ff
        /*0690*/ 	.word	0x00000040
        /*0694*/ 	.short	0x010a
        /*0696*/ 	.byte	0x04
	.zero		1


	//   ....[88]....
        /*0698*/ 	.word	0x00005a50
        /*069c*/ 	.word	0x000000ff
        /*06a0*/ 	.word	0x00000048
        /*06a4*/ 	.short	0x010a
        /*06a6*/ 	.byte	0x04
	.zero		1


	//   ....[89]....
        /*06a8*/ 	.word	0x00005a70
        /*06ac*/ 	.word	0x000000ff
        /*06b0*/ 	.word	0x00000050
        /*06b4*/ 	.short	0x010a
        /*06b6*/ 	.byte	0x04
	.zero		1


	//   ....[90]....
        /*06b8*/ 	.word	0x00005ab0
        /*06bc*/ 	.word	0x00000000
        /*06c0*/ 	.word	0x00000058
        /*06c4*/ 	.short	0x010a
        /*06c6*/ 	.byte	0xff
	.zero		1


	//   ....[91]....
        /*06c8*/ 	.word	0x00005de0
        /*06cc*/ 	.word	0x00000000
        /*06d0*/ 	.word	0x00000070
        /*06d4*/ 	.short	0x010a
        /*06d6*/ 	.byte	0xff
	.zero		1


	//   ....[92]....
        /*06d8*/ 	.word	0x00005ef0
        /*06dc*/ 	.word	0x00000000
        /*06e0*/ 	.word	0x00000000
        /*06e4*/ 	.short	0x0101
        /*06e6*/ 	.byte	0xff
	.zero		1


	//   ....[93]....
        /*06e8*/ 	.word	0x00006940
        /*06ec*/ 	.word	0x000000ff
        /*06f0*/ 	.word	0x00000020
        /*06f4*/ 	.short	0x010a
        /*06f6*/ 	.byte	0x24
	.zero		1


	//   ....[94]....
        /*06f8*/ 	.word	0x00006980
        /*06fc*/ 	.word	0x00000058
        /*0700*/ 	.word	0x00000090
        /*0704*/ 	.short	0x010a
        /*0706*/ 	.byte	0xff
	.zero		1


	//   ....[95]....
        /*0708*/ 	.word	0x00006a70
        /*070c*/ 	.word	0x000000ff
        /*0710*/ 	.word	0x00000020
        /*0714*/ 	.short	0x010a
        /*0716*/ 	.byte	0x24
	.zero		1


	//   ....[96]....
        /*0718*/ 	.word	0x00006b60
        /*071c*/ 	.word	0x00000058
        /*0720*/ 	.word	0x00000090
        /*0724*/ 	.short	0x010a
        /*0726*/ 	.byte	0xff
	.zero		1


	//   ....[97]....
        /*0728*/ 	.word	0x00007330
        /*072c*/ 	.word	0x00000000
        /*0730*/ 	.word	0x00000000
        /*0734*/ 	.short	0x0101
        /*0736*/ 	.byte	0xff
	.zero		1


	//   ....[98]....
        /*0738*/ 	.word	0x00007340
        /*073c*/ 	.word	0x00000003
        /*0740*/ 	.word	0x00000020
        /*0744*/ 	.short	0x010a
        /*0746*/ 	.byte	0xff
	.zero		1


	//   ....[99]....
        /*0748*/ 	.word	0x00007420
        /*074c*/ 	.word	0x00000003
        /*0750*/ 	.word	0x00000020
        /*0754*/ 	.short	0x010a
        /*0756*/ 	.byte	0xff
	.zero		1


	//   ....[100]....
        /*0758*/ 	.word	0x00007c80
        /*075c*/ 	.word	0x0000005b
        /*0760*/ 	.word	0x00000000
        /*0764*/ 	.short	0x0101
        /*0766*/ 	.byte	0xff
	.zero		1


	//   ....[101]....
        /*0768*/ 	.word	0x00007ca0
        /*076c*/ 	.word	0x0000005c
        /*0770*/ 	.word	0x00000020
        /*0774*/ 	.short	0x010a
        /*0776*/ 	.byte	0xff
	.zero		1


	//   ....[102]....
        /*0778*/ 	.word	0x00007d70
        /*077c*/ 	.word	0x0000005c
        /*0780*/ 	.word	0x00000020
        /*0784*/ 	.short	0x010a
        /*0786*/ 	.byte	0xff
	.zero		1


	//   ....[103]....
        /*0788*/ 	.word	0x000085d0
        /*078c*/ 	.word	0x0000005b
        /*0790*/ 	.word	0x00000000
        /*0794*/ 	.short	0x0101
        /*0796*/ 	.byte	0xff
	.zero		1


	//   ....[104]....
        /*0798*/ 	.word	0x000085f0
        /*079c*/ 	.word	0x0000005c
        /*07a0*/ 	.word	0x00000020
        /*07a4*/ 	.short	0x010a
        /*07a6*/ 	.byte	0xff
	.zero		1


	//   ....[105]....
        /*07a8*/ 	.word	0x000086c0
        /*07ac*/ 	.word	0x0000005c
        /*07b0*/ 	.word	0x00000020
        /*07b4*/ 	.short	0x010a
        /*07b6*/ 	.byte	0xff
	.zero		1


	//   ....[106]....
        /*07b8*/ 	.word	0x000089d0
        /*07bc*/ 	.word	0x00000058
        /*07c0*/ 	.word	0x00000000
        /*07c4*/ 	.short	0x0101
        /*07c6*/ 	.byte	0xff
	.zero		1


	//   ....[107]....
        /*07c8*/ 	.word	0x00008f70
        /*07cc*/ 	.word	0x00000002
        /*07d0*/ 	.word	0x00000000
        /*07d4*/ 	.short	0x0101
        /*07d6*/ 	.byte	0xff
	.zero		1


	//   ....[108]....
        /*07d8*/ 	.word	0x000091e0
        /*07dc*/ 	.word	0x000000ff
        /*07e0*/ 	.word	0x00000000
        /*07e4*/ 	.short	0x0101
        /*07e6*/ 	.byte	0x04
	.zero		1


	//   ....[109]....
        /*07e8*/ 	.word	0x00009200
        /*07ec*/ 	.word	0x00000003
        /*07f0*/ 	.word	0x000000e0
        /*07f4*/ 	.short	0x010a
        /*07f6*/ 	.byte	0xff
	.zero		1


	//   ....[110]....
        /*07f8*/ 	.word	0x00009260
        /*07fc*/ 	.word	0x00000002
        /*0800*/ 	.word	0x00000010
        /*0804*/ 	.short	0x010a
        /*0806*/ 	.byte	0xff
	.zero		1


	//   ....[111]....
        /*0808*/ 	.word	0x000092c0
        /*080c*/ 	.word	0x00000002
        /*0810*/ 	.word	0x00000010
        /*0814*/ 	.short	0x010a
        /*0816*/ 	.byte	0xff
	.zero		1


	//   ....[112]....
        /*0818*/ 	.word	0x00009310
        /*081c*/ 	.word	0x00000002
        /*0820*/ 	.word	0x00000070
        /*0824*/ 	.short	0x010a
        /*0826*/ 	.byte	0xff
	.zero		1


	//   ....[113]....
        /*0828*/ 	.word	0x00009370
        /*082c*/ 	.word	0x00000000
        /*0830*/ 	.word	0x00000000
        /*0834*/ 	.short	0x010a
        /*0836*/ 	.byte	0xff
	.zero		1


	//   ....[114]....
        /*0838*/ 	.word	0x000093c0
        /*083c*/ 	.word	0x00000000
        /*0840*/ 	.word	0x000000d0
        /*0844*/ 	.short	0x010a
        /*0846*/ 	.byte	0xff
	.zero		1


	//   ....[115]....
        /*0848*/ 	.word	0x00009420
        /*084c*/ 	.word	0x00000000
        /*0850*/ 	.word	0x00000080
        /*0854*/ 	.short	0x010a
        /*0856*/ 	.byte	0xff
	.zero		1


	//   ....[116]....
        /*0858*/ 	.word	0x00009470
        /*085c*/ 	.word	0x00000000
        /*0860*/ 	.word	0x00000070
        /*0864*/ 	.short	0x010a
        /*0866*/ 	.byte	0xff
	.zero		1


	//   ....[117]....
        /*0868*/ 	.word	0x000094d0
        /*086c*/ 	.word	0x00000000
        /*0870*/ 	.word	0x00000080
        /*0874*/ 	.short	0x010a
        /*0876*/ 	.byte	0xff
	.zero		1


	//   ....[118]....
        /*0878*/ 	.word	0x00009530
        /*087c*/ 	.word	0x00000004
        /*0880*/ 	.word	0x00000008
        /*0884*/ 	.short	0x010a
        /*0886*/ 	.byte	0xff
	.zero		1


	//   ....[119]....
        /*0888*/ 	.word	0x00009610
        /*088c*/ 	.word	0x00000002
        /*0890*/ 	.word	0x00000008
        /*0894*/ 	.short	0x010a
        /*0896*/ 	.byte	0xff
	.zero		1


	//   ....[120]....
        /*0898*/ 	.word	0x00009660
        /*089c*/ 	.word	0x00000000
        /*08a0*/ 	.word	0x00000070
        /*08a4*/ 	.short	0x010a
        /*08a6*/ 	.byte	0xff
	.zero		1


	//   ....[121]....
        /*08a8*/ 	.word	0x000096d0
        /*08ac*/ 	.word	0x00000000
        /*08b0*/ 	.word	0x000000b0
        /*08b4*/ 	.short	0x010a
        /*08b6*/ 	.byte	0xff
	.zero		1


	//   ....[122]....
        /*08b8*/ 	.word	0x00009730
        /*08bc*/ 	.word	0x00000000
        /*08c0*/ 	.word	0x00000000
        /*08c4*/ 	.short	0x010a
        /*08c6*/ 	.byte	0xff
	.zero		1


	//   ....[123]....
        /*08c8*/ 	.word	0x00009790
        /*08cc*/ 	.word	0x00000000
        /*08d0*/ 	.word	0x00000000
        /*08d4*/ 	.short	0x010a
        /*08d6*/ 	.byte	0xff
	.zero		1


	//   ....[124]....
        /*08d8*/ 	.word	0x000097f0
        /*08dc*/ 	.word	0x00000000
        /*08e0*/ 	.word	0x00000000
        /*08e4*/ 	.short	0x010a
        /*08e6*/ 	.byte	0xff
	.zero		1


	//   ....[125]....
        /*08e8*/ 	.word	0x00009850
        /*08ec*/ 	.word	0x00000000
        /*08f0*/ 	.word	0x00000000
        /*08f4*/ 	.short	0x010a
        /*08f6*/ 	.byte	0xff
	.zero		1


	//   ....[126]....
        /*08f8*/ 	.word	0x000098b0
        /*08fc*/ 	.word	0x00000000
        /*0900*/ 	.word	0x000000f0
        /*0904*/ 	.short	0x010a
        /*0906*/ 	.byte	0xff
	.zero		1


	//   ....[127]....
        /*0908*/ 	.word	0x00009900
        /*090c*/ 	.word	0x00000000
        /*0910*/ 	.word	0x00000070
        /*0914*/ 	.short	0x010a
        /*0916*/ 	.byte	0xff
	.zero		1


	//   ....[128]....
        /*0918*/ 	.word	0x00009960
        /*091c*/ 	.word	0x00000000
        /*0920*/ 	.word	0x00000068
        /*0924*/ 	.short	0x010a
        /*0926*/ 	.byte	0xff
	.zero		1


	//   ....[129]....
        /*0928*/ 	.word	0x000099c0
        /*092c*/ 	.word	0x00000003
        /*0930*/ 	.word	0x00000040
        /*0934*/ 	.short	0x010a
        /*0936*/ 	.byte	0xff
	.zero		1


	//   ....[130]....
        /*0938*/ 	.word	0x00009a20
        /*093c*/ 	.word	0x00000003
        /*0940*/ 	.word	0x00000048
        /*0944*/ 	.short	0x010a
        /*0946*/ 	.byte	0xff
	.zero		1


	//   ....[131]....
        /*0948*/ 	.word	0x00009a80
        /*094c*/ 	.word	0x00000003
        /*0950*/ 	.word	0x00000050
        /*0954*/ 	.short	0x010a
        /*0956*/ 	.byte	0xff
	.zero		1


	//   ....[132]....
        /*0958*/ 	.word	0x00009ae0
        /*095c*/ 	.word	0x00000003
        /*0960*/ 	.word	0x00000058
        /*0964*/ 	.short	0x010a
        /*0966*/ 	.byte	0xff
	.zero		1


	//   ....[133]....
        /*0968*/ 	.word	0x00009b40
        /*096c*/ 	.word	0x00000000
        /*0970*/ 	.word	0x00000040
        /*0974*/ 	.short	0x010a
        /*0976*/ 	.byte	0xff
	.zero		1


	//   ....[134]....
        /*0978*/ 	.word	0x00009ba0
        /*097c*/ 	.word	0x00000000
        /*0980*/ 	.word	0x00000048
        /*0984*/ 	.short	0x010a
        /*0986*/ 	.byte	0xff
	.zero		1


	//   ....[135]....
        /*0988*/ 	.word	0x00009c00
        /*098c*/ 	.word	0x00000000
        /*0990*/ 	.word	0x00000050
        /*0994*/ 	.short	0x010a
        /*0996*/ 	.byte	0xff
	.zero		1


	//   ....[136]....
        /*0998*/ 	.word	0x00009c50
        /*099c*/ 	.word	0x00000000
        /*09a0*/ 	.word	0x00000070
        /*09a4*/ 	.short	0x010a
        /*09a6*/ 	.byte	0xff
	.zero		1


	//   ....[137]....
        /*09a8*/ 	.word	0x00009cb0
        /*09ac*/ 	.word	0x00000000
        /*09b0*/ 	.word	0x00000020
        /*09b4*/ 	.short	0x010a
        /*09b6*/ 	.byte	0xff
	.zero		1


	//   ....[138]....
        /*09b8*/ 	.word	0x00009d00
        /*09bc*/ 	.word	0x00000058
        /*09c0*/ 	.word	0x00000090
        /*09c4*/ 	.short	0x010a
        /*09c6*/ 	.byte	0xff
	.zero		1


	//   ....[139]....
        /*09c8*/ 	.word	0x00009d50
        /*09cc*/ 	.word	0x00000003
        /*09d0*/ 	.word	0x00000020
        /*09d4*/ 	.short	0x010a
        /*09d6*/ 	.byte	0xff
	.zero		1


	//   ....[140]....
        /*09d8*/ 	.word	0x00009da0
        /*09dc*/ 	.word	0x0000005c
        /*09e0*/ 	.word	0x00000020
        /*09e4*/ 	.short	0x010a
        /*09e6*/ 	.byte	0xff
	.zero		1


	//   ....[141]....
        /*09e8*/ 	.word	0x00009df0
        /*09ec*/ 	.word	0x0000005c
        /*09f0*/ 	.word	0x00000020
        /*09f4*/ 	.short	0x010a
        /*09f6*/ 	.byte	0xff
	.zero		1


	//----- nvinfo : EIATTR_NUM_MBARRIERS
	.align		4
.L_47:
        /*09f8*/ 	.byte	0x03, 0x38
        /*09fa*/ 	.short	0x001f


	//----- nvinfo : EIATTR_EXIT_INSTR_OFFSETS
	.align		4
        /*09fc*/ 	.byte	0x04, 0x1c
        /*09fe*/ 	.short	(.L_49 - .L_48)


	//   ....[0]....
.L_48:
        /*0a00*/ 	.word	0x00002bb0


	//   ....[1]....
        /*0a04*/ 	.word	0x000030b0


	//   ....[2]....
        /*0a08*/ 	.word	0x00003110


	//   ....[3]....
        /*0a0c*/ 	.word	0x00004a70


	//   ....[4]....
        /*0a10*/ 	.word	0x00005ae0


	//   ....[5]....
        /*0a14*/ 	.word	0x00005b20


	//   ....[6]....
        /*0a18*/ 	.word	0x000090d0


	//   ....[7]....
        /*0a1c*/ 	.word	0x00009150


	//   ....[8]....
        /*0a20*/ 	.word	0x00009180


	//   ....[9]....
        /*0a24*/ 	.word	0x000091f0


	//----- nvinfo : EIATTR_MAX_THREADS
	.align		4
.L_49:
        /*0a28*/ 	.byte	0x04, 0x05
        /*0a2a*/ 	.short	(.L_51 - .L_50)
.L_50:
        /*0a2c*/ 	.word	0x00000100
        /*0a30*/ 	.word	0x00000001
        /*0a34*/ 	.word	0x00000001


	//----- nvinfo : EIATTR_CRS_STACK_SIZE
	.align		4
.L_51:
        /*0a38*/ 	.byte	0x04, 0x1e
        /*0a3a*/ 	.short	(.L_53 - .L_52)
.L_52:
        /*0a3c*/ 	.word	0x00000000


	//----- nvinfo : EIATTR_CBANK_PARAM_SIZE
	.align		4
.L_53:
        /*0a40*/ 	.byte	0x03, 0x19
        /*0a42*/ 	.short	0x0800


	//----- nvinfo : EIATTR_PARAM_CBANK
	.align		4
        /*0a44*/ 	.byte	0x04, 0x0a
        /*0a46*/ 	.short	(.L_55 - .L_54)
	.align		4
.L_54:
        /*0a48*/ 	.word	index@(.nv.constant0._ZN7cutlass13device_kernelINS_4gemm6kernel13GemmUniversalIN4cute5tupleIJiiiiEEENS1_10collective13CollectiveMmaINS1_35MainloopSm100TmaUmmaWarpSpecializedILi2ELi2ELi4ENS5_IJNS4_1CILi2EEENSA_ILi1EEESC_EEEEENS5_IJNSA_ILi256EEENSA_ILi64EEENSA_ILi128EEEEEENS_10tfloat32_tENS5_IJlSC_lEEESJ_SK_NS4_8TiledMMAINS4_8MMA_AtomIJNS4_23SM100_MMA_TF32_2x1SM_SSISJ_SJ_fLi256ELi64ELNS4_4UMMA5MajorE0ELSP_0ELNSO_7ScaleInE0ELSQ_0EEEEEENS4_6LayoutINS5_IJSC_SC_SC_EEENS5_IJNSA_ILi0EEESV_SV_EEEEENS5_IJNS4_10UnderscoreESY_SY_EEEEENS4_18SM100_TMA_2SM_LOADENS4_14ComposedLayoutINS4_7SwizzleILi3ELi4ELi3EEENS4_18smem_ptr_flag_bitsILi32EEENST_INS5_IJNSA_ILi8EEENSA_ILi32EEEEEENS5_IJS18_SC_EEEEEEEvNS4_8identityES11_S1C_vS1D_EENS_8epilogue10collective18CollectiveEpilogueINS1F_23Sm100TmaWarpSpecializedILi4ELi2ELi16ELb1ELb0EEEJNS5_IJSH_SG_SH_EEENS5_IJNST_ISH_SC_EENST_INSA_ILi16EEESC_EEEEESJ_SK_SJ_SK_NS1F_6fusion15FusionCallbacksIS1J_NS1P_17LinearCombinationISJ_fSJ_fLNS_15FloatRoundStyleE2EEES1K_S1O_JEEENS4_5SM1004TMEM4LOAD26SM100_TMEM_LOAD_32dp32b16xENS4_13SM90_TMA_LOADENS12_INS13_ILi2ELi4ELi3EEES16_NST_INS5_IJS17_S1M_EEENS5_IJS1M_SC_EEEEEEENS4_39AutoVectorizingCopyWithAssumedAlignmentILi128EEENS4_14SM90_TMA_STOREES24_S26_S26_EEEvvEEEEvNT_6ParamsE)
        /*0a4c*/ 	.short	0x0380
        /*0a4e*/ 	.short	0x0800


	//----- nvinfo : EIATTR_SW_WAR
	.align		4
.L_55:
        /*0a50*/ 	.byte	0x04, 0x36
        /*0a52*/ 	.short	(.L_57 - .L_56)
.L_56:
        /*0a54*/ 	.word	0x00000008
.L_57:


//--------------------- .nv.callgraph             --------------------------
	.section	.nv.callgraph,"",@"SHT_CUDA_CALLGRAPH"
	.align	4
	.sectionentsize	8
	.align		4
        /*0000*/ 	.word	0x00000000
	.align		4
        /*0004*/ 	.word	0xffffffff
	.align		4
        /*0008*/ 	.word	index@(_ZN7cutlass13device_kernelINS_4gemm6kernel13GemmUniversalIN4cute5tupleIJiiiiEEENS1_10collective13CollectiveMmaINS1_35MainloopSm100TmaUmmaWarpSpecializedILi2ELi2ELi4ENS5_IJNS4_1CILi2EEENSA_ILi1EEESC_EEEEENS5_IJNSA_ILi256EEENSA_ILi64EEENSA_ILi128EEEEEENS_10tfloat32_tENS5_IJlSC_lEEESJ_SK_NS4_8TiledMMAINS4_8MMA_AtomIJNS4_23SM100_MMA_TF32_2x1SM_SSISJ_SJ_fLi256ELi64ELNS4_4UMMA5MajorE0ELSP_0ELNSO_7ScaleInE0ELSQ_0EEEEEENS4_6LayoutINS5_IJSC_SC_SC_EEENS5_IJNSA_ILi0EEESV_SV_EEEEENS5_IJNS4_10UnderscoreESY_SY_EEEEENS4_18SM100_TMA_2SM_LOADENS4_14ComposedLayoutINS4_7SwizzleILi3ELi4ELi3EEENS4_18smem_ptr_flag_bitsILi32EEENST_INS5_IJNSA_ILi8EEENSA_ILi32EEEEEENS5_IJS18_SC_EEEEEEEvNS4_8identityES11_S1C_vS1D_EENS_8epilogue10collective18CollectiveEpilogueINS1F_23Sm100TmaWarpSpecializedILi4ELi2ELi16ELb1ELb0EEEJNS5_IJSH_SG_SH_EEENS5_IJNST_ISH_SC_EENST_INSA_ILi16EEESC_EEEEESJ_SK_SJ_SK_NS1F_6fusion15FusionCallbacksIS1J_NS1P_17LinearCombinationISJ_fSJ_fLNS_15FloatRoundStyleE2EEES1K_S1O_JEEENS4_5SM1004TMEM4LOAD26SM100_TMEM_LOAD_32dp32b16xENS4_13SM90_TMA_LOADENS12_INS13_ILi2ELi4ELi3EEES16_NST_INS5_IJS17_S1M_EEENS5_IJS1M_SC_EEEEEEENS4_39AutoVectorizingCopyWithAssumedAlignmentILi128EEENS4_14SM90_TMA_STOREES24_S26_S26_EEEvvEEEEvNT_6ParamsE)
	.align		4
        /*000c*/ 	.word	index@(__assertfail)
	.align		4
        /*0010*/ 	.word	0x00000000
	.align		4
        /*0014*/ 	.word	0xfffffffe
	.align		4
        /*0018*/ 	.word	0x00000000
	.align		4
        /*001c*/ 	.word	0xfffffffd
	.align		4
        /*0020*/ 	.word	0x00000000
	.align		4
        /*0024*/ 	.word	0xfffffffc


//--------------------- .nv.constant4             --------------------------
	.section	.nv.constant4,"a",@progbits
	.align	8
	.align		8
.nv.constant4:
        /*0000*/ 	.dword	__assertfail
	.align		8
        /*0008*/ 	.dword	__unnamed_1
	.align		8
        /*0010*/ 	.dword	__unnamed_2
	.align		8
        /*0018*/ 	.dword	_ZN40_INTERNAL_29d9c791_4_k_cu_3403ea20_238294cuda3std3__45__cpo5beginE
	.align		8
        /*0020*/ 	.dword	_ZN40_INTERNAL_29d9c791_4_k_cu_3403ea20_238294cuda3std3__45__cpo3endE
	.align		8
        /*0028*/ 	.dword	_ZN40_INTERNAL_29d9c791_4_k_cu_3403ea20_238294cuda3std3__45__cpo6cbeginE
	.align		8
        /*0030*/ 	.dword	_ZN40_INTERNAL_29d9c791_4_k_cu_3403ea20_238294cuda3std3__45__cpo4cendE
	.align		8
        /*0038*/ 	.dword	_ZN40_INTERNAL_29d9c791_4_k_cu_3403ea20_238294cuda3std3__442_GLOBAL__N__29d9c791_4_k_cu_3403ea20_238296ignoreE
	.align		8
        /*0040*/ 	.dword	_ZN40_INTERNAL_29d9c791_4_k_cu_3403ea20_238294cuda3std3__419piecewise_constructE
	.align		8
        /*0048*/ 	.dword	_ZN40_INTERNAL_29d9c791_4_k_cu_3403ea20_238294cuda3std3__48in_placeE
	.align		8
        /*0050*/ 	.dword	_ZN40_INTERNAL_29d9c791_4_k_cu_3403ea20_238294cuda3std6ranges3__45__cpo4swapE
	.align		8
        /*0058*/ 	.dword	_ZN40_INTERNAL_29d9c791_4_k_cu_3403ea20_238294cuda3std6ranges3__45__cpo9iter_moveE
	.align		8
        /*0060*/ 	.dword	_ZN40_INTERNAL_29d9c791_4_k_cu_3403ea20_238294cute7productE
	.align		8
        /*0068*/ 	.dword	_ZN40_INTERNAL_29d9c791_4_k_cu_3403ea20_238294cute1_E
	.align		8
        /*0070*/ 	.dword	$str$25
	.align		8
        /*0078*/ 	.dword	$str$26
	.align		8
        /*0080*/ 	.dword	$str$27
	.align		8
        /*0088*/ 	.dword	$str$28


//--------------------- .text._ZN7cutlass13device_kernelINS_4gemm6kernel13GemmUniversalIN4cute5tupleIJiiiiEEENS1_10collective13CollectiveMmaINS1_35MainloopSm100TmaUmmaWarpSpecializedILi2ELi2ELi4ENS5_IJNS4_1CILi2EEENSA_ILi1EEESC_EEEEENS5_IJNSA_ILi256EEENSA_ILi64EEENSA_ILi128EEEEEENS_10tfloat32_tENS5_IJlSC_lEEESJ_SK_NS4_8TiledMMAINS4_8MMA_AtomIJNS4_23SM100_MMA_TF32_2x1SM_SSISJ_SJ_fLi256ELi64ELNS4_4UMMA5MajorE0ELSP_0ELNSO_7ScaleInE0ELSQ_0EEEEEENS4_6LayoutINS5_IJSC_SC_SC_EEENS5_IJNSA_ILi0EEESV_SV_EEEEENS5_IJNS4_10UnderscoreESY_SY_EEEEENS4_18SM100_TMA_2SM_LOADENS4_14ComposedLayoutINS4_7SwizzleILi3ELi4ELi3EEENS4_18smem_ptr_flag_bitsILi32EEENST_INS5_IJNSA_ILi8EEENSA_ILi32EEEEEENS5_IJS18_SC_EEEEEEEvNS4_8identityES11_S1C_vS1D_EENS_8epilogue10collective18CollectiveEpilogueINS1F_23Sm100TmaWarpSpecializedILi4ELi2ELi16ELb1ELb0EEEJNS5_IJSH_SG_SH_EEENS5_IJNST_ISH_SC_EENST_INSA_ILi16EEESC_EEEEESJ_SK_SJ_SK_NS1F_6fusion15FusionCallbacksIS1J_NS1P_17LinearCombinationISJ_fSJ_fLNS_15FloatRoundStyleE2EEES1K_S1O_JEEENS4_5SM1004TMEM4LOAD26SM100_TMEM_LOAD_32dp32b16xENS4_13SM90_TMA_LOADENS12_INS13_ILi2ELi4ELi3EEES16_NST_INS5_IJS17_S1M_EEENS5_IJS1M_SC_EEEEEEENS4_39AutoVectorizingCopyWithAssumedAlignmentILi128EEENS4_14SM90_TMA_STOREES24_S26_S26_EEEvvEEEEvNT_6ParamsE --------------------------
	.section	.text._ZN7cutlass13device_kernelINS_4gemm6kernel13GemmUniversalIN4cute5tupleIJiiiiEEENS1_10collective13CollectiveMmaINS1_35MainloopSm100TmaUmmaWarpSpecializedILi2ELi2ELi4ENS5_IJNS4_1CILi2EEENSA_ILi1EEESC_EEEEENS5_IJNSA_ILi256EEENSA_ILi64EEENSA_ILi128EEEEEENS_10tfloat32_tENS5_IJlSC_lEEESJ_SK_NS4_8TiledMMAINS4_8MMA_AtomIJNS4_23SM100_MMA_TF32_2x1SM_SSISJ_SJ_fLi256ELi64ELNS4_4UMMA5MajorE0ELSP_0ELNSO_7ScaleInE0ELSQ_0EEEEEENS4_6LayoutINS5_IJSC_SC_SC_EEENS5_IJNSA_ILi0EEESV_SV_EEEEENS5_IJNS4_10UnderscoreESY_SY_EEEEENS4_18SM100_TMA_2SM_LOADENS4_14ComposedLayoutINS4_7SwizzleILi3ELi4ELi3EEENS4_18smem_ptr_flag_bitsILi32EEENST_INS5_IJNSA_ILi8EEENSA_ILi32EEEEEENS5_IJS18_SC_EEEEEEEvNS4_8identityES11_S1C_vS1D_EENS_8epilogue10collective18CollectiveEpilogueINS1F_23Sm100TmaWarpSpecializedILi4ELi2ELi16ELb1ELb0EEEJNS5_IJSH_SG_SH_EEENS5_IJNST_ISH_SC_EENST_INSA_ILi16EEESC_EEEEESJ_SK_SJ_SK_NS1F_6fusion15FusionCallbacksIS1J_NS1P_17LinearCombinationISJ_fSJ_fLNS_15FloatRoundStyleE2EEES1K_S1O_JEEENS4_5SM1004TMEM4LOAD26SM100_TMEM_LOAD_32dp32b16xENS4_13SM90_TMA_LOADENS12_INS13_ILi2ELi4ELi3EEES16_NST_INS5_IJS17_S1M_EEENS5_IJS1M_SC_EEEEEEENS4_39AutoVectorizingCopyWithAssumedAlignmentILi128EEENS4_14SM90_TMA_STOREES24_S26_S26_EEEvvEEEEvNT_6ParamsE,"ax",@progbits
	.align	128
.text._ZN7cutlass13device_kernelINS_4gemm6kernel13GemmUniversalIN4cute5tupleIJiiiiEEENS1_10collective13CollectiveMmaINS1_35MainloopSm100TmaUmmaWarpSpecializedILi2ELi2ELi4ENS5_IJNS4_1CILi2EEENSA_ILi1EEESC_EEEEENS5_IJNSA_ILi256EEENSA_ILi64EEENSA_ILi128EEEEEENS_10tfloat32_tENS5_IJlSC_lEEESJ_SK_NS4_8TiledMMAINS4_8MMA_AtomIJNS4_23SM100_MMA_TF32_2x1SM_SSISJ_SJ_fLi256ELi64ELNS4_4UMMA5MajorE0ELSP_0ELNSO_7ScaleInE0ELSQ_0EEEEEENS4_6LayoutINS5_IJSC_SC_SC_EEENS5_IJNSA_ILi0EEESV_SV_EEEEENS5_IJNS4_10UnderscoreESY_SY_EEEEENS4_18SM100_TMA_2SM_LOADENS4_14ComposedLayoutINS4_7SwizzleILi3ELi4ELi3EEENS4_18smem_ptr_flag_bitsILi32EEENST_INS5_IJNSA_ILi8EEENSA_ILi32EEEEEENS5_IJS18_SC_EEEEEEEvNS4_8identityES11_S1C_vS1D_EENS_8epilogue10collective18CollectiveEpilogueINS1F_23Sm100TmaWarpSpecializedILi4ELi2ELi16ELb1ELb0EEEJNS5_IJSH_SG_SH_EEENS5_IJNST_ISH_SC_EENST_INSA_ILi16EEESC_EEEEESJ_SK_SJ_SK_NS1F_6fusion15FusionCallbacksIS1J_NS1P_17LinearCombinationISJ_fSJ_fLNS_15FloatRoundStyleE2EEES1K_S1O_JEEENS4_5SM1004TMEM4LOAD26SM100_TMEM_LOAD_32dp32b16xENS4_13SM90_TMA_LOADENS12_INS13_ILi2ELi4ELi3EEES16_NST_INS5_IJS17_S1M_EEENS5_IJS1M_SC_EEEEEEENS4_39AutoVectorizingCopyWithAssumedAlignmentILi128EEENS4_14SM90_TMA_STOREES24_S26_S26_EEEvvEEEEvNT_6ParamsE:
        .type           _ZN7cutlass13device_kernelINS_4gemm6kernel13GemmUniversalIN4cute5tupleIJiiiiEEENS1_10collective13CollectiveMmaINS1_35MainloopSm100TmaUmmaWarpSpecializedILi2ELi2ELi4ENS5_IJNS4_1CILi2EEENSA_ILi1EEESC_EEEEENS5_IJNSA_ILi256EEENSA_ILi64EEENSA_ILi128EEEEEENS_10tfloat32_tENS5_IJlSC_lEEESJ_SK_NS4_8TiledMMAINS4_8MMA_AtomIJNS4_23SM100_MMA_TF32_2x1SM_SSISJ_SJ_fLi256ELi64ELNS4_4UMMA5MajorE0ELSP_0ELNSO_7ScaleInE0ELSQ_0EEEEEENS4_6LayoutINS5_IJSC_SC_SC_EEENS5_IJNSA_ILi0EEESV_SV_EEEEENS5_IJNS4_10UnderscoreESY_SY_EEEEENS4_18SM100_TMA_2SM_LOADENS4_14ComposedLayoutINS4_7SwizzleILi3ELi4ELi3EEENS4_18smem_ptr_flag_bitsILi32EEENST_INS5_IJNSA_ILi8EEENSA_ILi32EEEEEENS5_IJS18_SC_EEEEEEEvNS4_8identityES11_S1C_vS1D_EENS_8epilogue10collective18CollectiveEpilogueINS1F_23Sm100TmaWarpSpecializedILi4ELi2ELi16ELb1ELb0EEEJNS5_IJSH_SG_SH_EEENS5_IJNST_ISH_SC_EENST_INSA_ILi16EEESC_EEEEESJ_SK_SJ_SK_NS1F_6fusion15FusionCallbacksIS1J_NS1P_17LinearCombinationISJ_fSJ_fLNS_15FloatRoundStyleE2EEES1K_S1O_JEEENS4_5SM1004TMEM4LOAD26SM100_TMEM_LOAD_32dp32b16xENS4_13SM90_TMA_LOADENS12_INS13_ILi2ELi4ELi3EEES16_NST_INS5_IJS17_S1M_EEENS5_IJS1M_SC_EEEEEEENS4_39AutoVectorizingCopyWithAssumedAlignmentILi128EEENS4_14SM90_TMA_STOREES24_S26_S26_EEEvvEEEEvNT_6ParamsE,@function
        .size           _ZN7cutlass13device_kernelINS_4gemm6kernel13GemmUniversalIN4cute5tupleIJiiiiEEENS1_10collective13CollectiveMmaINS1_35MainloopSm100TmaUmmaWarpSpecializedILi2ELi2ELi4ENS5_IJNS4_1CILi2EEENSA_ILi1EEESC_EEEEENS5_IJNSA_ILi256EEENSA_ILi64EEENSA_ILi128EEEEEENS_10tfloat32_tENS5_IJlSC_lEEESJ_SK_NS4_8TiledMMAINS4_8MMA_AtomIJNS4_23SM100_MMA_TF32_2x1SM_SSISJ_SJ_fLi256ELi64ELNS4_4UMMA5MajorE0ELSP_0ELNSO_7ScaleInE0ELSQ_0EEEEEENS4_6LayoutINS5_IJSC_SC_SC_EEENS5_IJNSA_ILi0EEESV_SV_EEEEENS5_IJNS4_10UnderscoreESY_SY_EEEEENS4_18SM100_TMA_2SM_LOADENS4_14ComposedLayoutINS4_7SwizzleILi3ELi4ELi3EEENS4_18smem_ptr_flag_bitsILi32EEENST_INS5_IJNSA_ILi8EEENSA_ILi32EEEEEENS5_IJS18_SC_EEEEEEEvNS4_8identityES11_S1C_vS1D_EENS_8epilogue10collective18CollectiveEpilogueINS1F_23Sm100TmaWarpSpecializedILi4ELi2ELi16ELb1ELb0EEEJNS5_IJSH_SG_SH_EEENS5_IJNST_ISH_SC_EENST_INSA_ILi16EEESC_EEEEESJ_SK_SJ_SK_NS1F_6fusion15FusionCallbacksIS1J_NS1P_17LinearCombinationISJ_fSJ_fLNS_15FloatRoundStyleE2EEES1K_S1O_JEEENS4_5SM1004TMEM4LOAD26SM100_TMEM_LOAD_32dp32b16xENS4_13SM90_TMA_LOADENS12_INS13_ILi2ELi4ELi3EEES16_NST_INS5_IJS17_S1M_EEENS5_IJS1M_SC_EEEEEEENS4_39AutoVectorizingCopyWithAssumedAlignmentILi128EEENS4_14SM90_TMA_STOREES24_S26_S26_EEEvvEEEEvNT_6ParamsE,(.L_x_195 - _ZN7cutlass13device_kernelINS_4gemm6kernel13GemmUniversalIN4cute5tupleIJiiiiEEENS1_10collective13CollectiveMmaINS1_35MainloopSm100TmaUmmaWarpSpecializedILi2ELi2ELi4ENS5_IJNS4_1CILi2EEENSA_ILi1EEESC_EEEEENS5_IJNSA_ILi256EEENSA_ILi64EEENSA_ILi128EEEEEENS_10tfloat32_tENS5_IJlSC_lEEESJ_SK_NS4_8TiledMMAINS4_8MMA_AtomIJNS4_23SM100_MMA_TF32_2x1SM_SSISJ_SJ_fLi256ELi64ELNS4_4UMMA5MajorE0ELSP_0ELNSO_7ScaleInE0ELSQ_0EEEEEENS4_6LayoutINS5_IJSC_SC_SC_EEENS5_IJNSA_ILi0EEESV_SV_EEEEENS5_IJNS4_10UnderscoreESY_SY_EEEEENS4_18SM100_TMA_2SM_LOADENS4_14ComposedLayoutINS4_7SwizzleILi3ELi4ELi3EEENS4_18smem_ptr_flag_bitsILi32EEENST_INS5_IJNSA_ILi8EEENSA_ILi32EEEEEENS5_IJS18_SC_EEEEEEEvNS4_8identityES11_S1C_vS1D_EENS_8epilogue10collective18CollectiveEpilogueINS1F_23Sm100TmaWarpSpecializedILi4ELi2ELi16ELb1ELb0EEEJNS5_IJSH_SG_SH_EEENS5_IJNST_ISH_SC_EENST_INSA_ILi16EEESC_EEEEESJ_SK_SJ_SK_NS1F_6fusion15FusionCallbacksIS1J_NS1P_17LinearCombinationISJ_fSJ_fLNS_15FloatRoundStyleE2EEES1K_S1O_JEEENS4_5SM1004TMEM4LOAD26SM100_TMEM_LOAD_32dp32b16xENS4_13SM90_TMA_LOADENS12_INS13_ILi2ELi4ELi3EEES16_NST_INS5_IJS17_S1M_EEENS5_IJS1M_SC_EEEEEEENS4_39AutoVectorizingCopyWithAssumedAlignmentILi128EEENS4_14SM90_TMA_STOREES24_S26_S26_EEEvvEEEEvNT_6ParamsE)
        .other          _ZN7cutlass13device_kernelINS_4gemm6kernel13GemmUniversalIN4cute5tupleIJiiiiEEENS1_10collective13CollectiveMmaINS1_35MainloopSm100TmaUmmaWarpSpecializedILi2ELi2ELi4ENS5_IJNS4_1CILi2EEENSA_ILi1EEESC_EEEEENS5_IJNSA_ILi256EEENSA_ILi64EEENSA_ILi128EEEEEENS_10tfloat32_tENS5_IJlSC_lEEESJ_SK_NS4_8TiledMMAINS4_8MMA_AtomIJNS4_23SM100_MMA_TF32_2x1SM_SSISJ_SJ_fLi256ELi64ELNS4_4UMMA5MajorE0ELSP_0ELNSO_7ScaleInE0ELSQ_0EEEEEENS4_6LayoutINS5_IJSC_SC_SC_EEENS5_IJNSA_ILi0EEESV_SV_EEEEENS5_IJNS4_10UnderscoreESY_SY_EEEEENS4_18SM100_TMA_2SM_LOADENS4_14ComposedLayoutINS4_7SwizzleILi3ELi4ELi3EEENS4_18smem_ptr_flag_bitsILi32EEENST_INS5_IJNSA_ILi8EEENSA_ILi32EEEEEENS5_IJS18_SC_EEEEEEEvNS4_8identityES11_S1C_vS1D_EENS_8epilogue10collective18CollectiveEpilogueINS1F_23Sm100TmaWarpSpecializedILi4ELi2ELi16ELb1ELb0EEEJNS5_IJSH_SG_SH_EEENS5_IJNST_ISH_SC_EENST_INSA_ILi16EEESC_EEEEESJ_SK_SJ_SK_NS1F_6fusion15FusionCallbacksIS1J_NS1P_17LinearCombinationISJ_fSJ_fLNS_15FloatRoundStyleE2EEES1K_S1O_JEEENS4_5SM1004TMEM4LOAD26SM100_TMEM_LOAD_32dp32b16xENS4_13SM90_TMA_LOADENS12_INS13_ILi2ELi4ELi3EEES16_NST_INS5_IJS17_S1M_EEENS5_IJS1M_SC_EEEEEEENS4_39AutoVectorizingCopyWithAssumedAlignmentILi128EEENS4_14SM90_TMA_STOREES24_S26_S26_EEEvvEEEEvNT_6ParamsE,@"STO_CUDA_ENTRY STV_DEFAULT"
_ZN7cutlass13device_kernelINS_4gemm6kernel13GemmUniversalIN4cute5tupleIJiiiiEEENS1_10collective13CollectiveMmaINS1_35MainloopSm100TmaUmmaWarpSpecializedILi2ELi2ELi4ENS5_IJNS4_1CILi2EEENSA_ILi1EEESC_EEEEENS5_IJNSA_ILi256EEENSA_ILi64EEENSA_ILi128EEEEEENS_10tfloat32_tENS5_IJlSC_lEEESJ_SK_NS4_8TiledMMAINS4_8MMA_AtomIJNS4_23SM100_MMA_TF32_2x1SM_SSISJ_SJ_fLi256ELi64ELNS4_4UMMA5MajorE0ELSP_0ELNSO_7ScaleInE0ELSQ_0EEEEEENS4_6LayoutINS5_IJSC_SC_SC_EEENS5_IJNSA_ILi0EEESV_SV_EEEEENS5_IJNS4_10UnderscoreESY_SY_EEEEENS4_18SM100_TMA_2SM_LOADENS4_14ComposedLayoutINS4_7SwizzleILi3ELi4ELi3EEENS4_18smem_ptr_flag_bitsILi32EEENST_INS5_IJNSA_ILi8EEENSA_ILi32EEEEEENS5_IJS18_SC_EEEEEEEvNS4_8identityES11_S1C_vS1D_EENS_8epilogue10collective18CollectiveEpilogueINS1F_23Sm100TmaWarpSpecializedILi4ELi2ELi16ELb1ELb0EEEJNS5_IJSH_SG_SH_EEENS5_IJNST_ISH_SC_EENST_INSA_ILi16EEESC_EEEEESJ_SK_SJ_SK_NS1F_6fusion15FusionCallbacksIS1J_NS1P_17LinearCombinationISJ_fSJ_fLNS_15FloatRoundStyleE2EEES1K_S1O_JEEENS4_5SM1004TMEM4LOAD26SM100_TMEM_LOAD_32dp32b16xENS4_13SM90_TMA_LOADENS12_INS13_ILi2ELi4ELi3EEES16_NST_INS5_IJS17_S1M_EEENS5_IJS1M_SC_EEEEEEENS4_39AutoVectorizingCopyWithAssumedAlignmentILi128EEENS4_14SM90_TMA_STOREES24_S26_S26_EEEvvEEEEvNT_6ParamsE:
[----:B------:R-:W1:Y:S01]  /*0000*/  LDC R1, c[0x0][0x37c] ;  /* 0x0000df00ff017b82 */ /* 0x000e620000000800 */
[----:B------:R-:W2:Y:S01]  /*0010*/  S2R R81, SR_TID.X ;  /* 0x0000000000517919 */ /* 0x000ea20000002100 */
[----:B------:R-:W3:Y:S06]  /*0020*/  LDCU.64 UR8, c[0x0][0x890] ;  /* 0x00011200ff0877ac */ /* 0x000eec0008000a00 */
[----:B------:R-:W4:Y:S01]  /*0030*/  S2UR UR46, SR_CgaCtaId ;  /* 0x00000000002e79c3 */ /* 0x000f220000008800 */
[----:B------:R-:W-:Y:S02]  /*0040*/  PRMT R67, RZ, 0x7610, R67 ;  /* 0x00007610ff437816 */ /* 0x000fe40000000043 */
[----:B------:R-:W-:Y:S01]  /*0050*/  ELECT P1, URZ, PT ;  /* 0x0000000000ff782f */ /* 0x000fe20003820000 */
[----:B------:R-:W1:Y:S01]  /*0060*/  LDCU.64 UR52, c[0x0][0x358] ;  /* 0x00006b00ff3477ac */ /* 0x000e620008000a00 */
[----:B---3--:R-:W-:-:S04]  /*0070*/  UISETP.NE.U32.AND UP0, UPT, UR8, URZ, UPT ;  /* 0x000000ff0800728c */ /* 0x008fc8000bf05070 */
[----:B------:R-:W-:Y:S02]  /*0080*/  UISETP.NE.AND.EX UP0, UPT, UR9, URZ, UPT, UP0 ;  /* 0x000000ff0900728c */ /* 0x000fe4000bf05300 */
[----:B----4-:R-:W-:Y:S02]  /*0090*/  ULOP3.LUT UR5, UR46, 0x1, URZ, 0xc0, !UPT ;  /* 0x000000012e057892 */ /* 0x010fe4000f8ec0ff */
[----:B------:R-:W-:Y:S01]  /*00a0*/  ULOP3.LUT UR4, UR46, 0x1, URZ, 0x3c, !UPT ;  /* 0x000000012e047892 */ /* 0x000fe2000f8e3cff */
[----:B--2---:R-:W-:-:S03]  /*00b0*/  SHF.R.U32.HI R72, RZ, 0x5, R81 ;  /* 0x00000005ff487819 */ /* 0x004fc60000011651 */
[----:B------:R-:W-:Y:S02]  /*00c0*/  IMAD.U32 R12, RZ, RZ, UR5 ;  /* 0x00000005ff0c7e24 */ /* 0x000fe4000f8e00ff */
[----:B------:R-:W-:Y:S01]  /*00d0*/  IMAD.U32 R9, RZ, RZ, UR4 ;  /* 0x00000004ff097e24 */ /* 0x000fe2000f8e00ff */
[----:B------:R-:W2:Y:S02]  /*00e0*/  SHFL.IDX PT, R0, R72, RZ, 0x1f ;  /* 0x00001fff48007589 */ /* 0x000ea400000e0000 */
[----:B--2---:R-:W-:Y:S01]  /*00f0*/  R2UR UR10, R0 ;  /* 0x00000000000a72ca */ /* 0x004fe200000e0000 */
[----:B-1----:R-:W-:-:S14]  /*0100*/  BRA.U UP0, `(.L_x_0) ;  /* 0x00000001002c7547 */ /* 0x002fdc000b800000 */
[----:B------:R-:W1:Y:S02]  /*0110*/  LDCU.64 UR4, c[0x0][0x888] ;  /* 0x00011100ff0477ac */ /* 0x000e640008000a00 */
[----:B-1----:R-:W-:-:S04]  /*0120*/  UISETP.NE.U32.AND UP0, UPT, UR4, URZ, UPT ;  /* 0x000000ff0400728c */ /* 0x002fc8000bf05070 */
[----:B------:R-:W-:-:S09]  /*0130*/  UISETP.NE.AND.EX UP0, UPT, UR5, URZ, UPT, UP0 ;  /* 0x000000ff0500728c */ /* 0x000fd2000bf05300 */
[----:B------:R-:W-:Y:S05]  /*0140*/  BRA.U !UP0, `(.L_x_1) ;  /* 0x0000000108107547 */ /* 0x000fea000b800000 */
[----:B------:R-:W1:Y:S02]  /*0150*/  LDC.64 R2, c[0x0][0x888] ;  /* 0x00022200ff027b82 */ /* 0x000e640000000a00 */
[----:B-1----:R1:W5:Y:S01]  /*0160*/  LDG.E R35, desc[UR52][R2.64] ;  /* 0x0000003402237981 */ /* 0x002362000c1e1900 */
[----:B------:R-:W-:Y:S01]  /*0170*/  HFMA2 R67, -RZ, RZ, 0, 5.9604644775390625e-08 ;  /* 0x00000001ff437431 */ /* 0x000fe200000001ff */
[----:B------:R-:W-:Y:S05]  /*0180*/  BRA `(.L_x_0) ;  /* 0x00000000000c7947 */ /* 0x000fea0003800000 */
.L_x_1:
[----:B------:R-:W1:Y:S01]  /*0190*/  LDCU UR4, c[0x0][0x880] ;  /* 0x00011000ff0477ac */ /* 0x000e620008000800 */
[----:B------:R-:W-:Y:S01]  /*01a0*/  HFMA2 R67, -RZ, RZ, 0, 5.9604644775390625e-08 ;  /* 0x00000001ff437431 */ /* 0x000fe200000001ff */
[----:B-1----:R-:W-:-:S07]  /*01b0*/  MOV R35, UR4 ;  /* 0x0000000400237c02 */ /* 0x002fce0008000f00 */
.L_x_0:
[----:B------:R-:W2:Y:S02]  /*01c0*/  LDCU.64 UR4, c[0x0][0x8b0] ;  /* 0x00011600ff0477ac */ /* 0x000ea40008000a00 */
[----:B--2---:R-:W-:-:S04]  /*01d0*/  UISETP.NE.U32.AND UP0, UPT, UR4, URZ, UPT ;  /* 0x000000ff0400728c */ /* 0x004fc8000bf05070 */
[----:B------:R-:W-:-:S09]  /*01e0*/  UISETP.NE.AND.EX UP0, UPT, UR5, URZ, UPT, UP0 ;  /* 0x000000ff0500728c */ /* 0x000fd2000bf05300 */
[----:B------:R-:W-:Y:S05]  /*01f0*/  BRA.U UP0, `(.L_x_2) ;  /* 0x0000000100247547 */ /* 0x000fea000b800000 */
[----:B------:R-:W2:Y:S02]  /*0200*/  LDCU.64 UR4, c[0x0][0x8a8] ;  /* 0x00011500ff0477ac */ /* 0x000ea40008000a00 */
[----:B--2---:R-:W-:-:S04]  /*0210*/  UISETP.NE.U32.AND UP0, UPT, UR4, URZ, UPT ;  /* 0x000000ff0400728c */ /* 0x004fc8000bf05070 */
[----:B------:R-:W-:-:S09]  /*0220*/  UISETP.NE.AND.EX UP0, UPT, UR5, URZ, UPT, UP0 ;  /* 0x000000ff0500728c */ /* 0x000fd2000bf05300 */
[----:B------:R-:W-:Y:S05]  /*0230*/  BRA.U !UP0, `(.L_x_3) ;  /* 0x00000001080c7547 */ /* 0x000fea000b800000 */
[----:B------:R-:W2:Y:S02]  /*0240*/  LDC.64 R32, c[0x0][0x8a8] ;  /* 0x00022a00ff207b82 */ /* 0x000ea40000000a00 */
[----:B--2---:R2:W5:Y:S01]  /*0250*/  LDG.E R32, desc[UR52][R32.64] ;  /* 0x0000003420207981 */ /* 0x004562000c1e1900 */
[----:B------:R-:W-:Y:S05]  /*0260*/  BRA `(.L_x_2) ;  /* 0x0000000000087947 */ /* 0x000fea0003800000 */
.L_x_3:
[----:B------:R-:W2:Y:S02]  /*0270*/  LDCU UR4, c[0x0][0x8a0] ;  /* 0x00011400ff0477ac */ /* 0x000ea40008000800 */
[----:B--2---:R-:W-:Y:S02]  /*0280*/  MOV R32, UR4 ;  /* 0x0000000400207c02 */ /* 0x004fe40008000f00 */
.L_x_2:
[----:B------:R-:W-:Y:S01]  /*0290*/  IMAD.U32 R0, RZ, RZ, UR10 ;  /* 0x0000000aff007e24 */ /* 0x000fe2000f8e00ff */
[----:B------:R-:W-:Y:S04]  /*02a0*/  BSSY.RECONVERGENT B0, `(.L_x_4) ;  /* 0x000000c000007945 */ /* 0x000fe80003800200 */
[C---:B------:R-:W-:Y:S02]  /*02b0*/  ISETP.NE.OR P2, PT, R0.reuse, 0x1, !P1 ;  /* 0x000000010000780c */ /* 0x040fe40004f45670 */
[----:B------:R-:W-:-:S11]  /*02c0*/  ISETP.NE.OR P0, PT, R0, 0x3, !P1 ;  /* 0x000000030000780c */ /* 0x000fd60004f05670 */
[----:B------:R-:W-:Y:S05]  /*02d0*/  @P2 BRA `(.L_x_5) ;  /* 0x0000000000202947 */ /* 0x000fea0003800000 */
[----:B------:R-:W3:Y:S02]  /*02e0*/  LDCU.64 UR4, c[0x0][0x348] ;  /* 0x00006900ff0477ac */ /* 0x000ee40008000a00 */
[----:B---3--:R-:W-:Y:S02]  /*02f0*/  UIADD3 UR6, UP1, UPT, UR4, 0x80, URZ ;  /* 0x0000008004067890 */ /* 0x008fe4000ff3e0ff */
[----:B------:R-:W-:Y:S02]  /*0300*/  UIADD3 UR4, UP0, UPT, UR4, 0x180, URZ ;  /* 0x0000018004047890 */ /* 0x000fe4000ff1e0ff */
[----:B------:R-:W-:Y:S02]  /*0310*/  UIADD3.X UR7, UPT, UPT, URZ, UR5, URZ, UP1, !UPT ;  /* 0x00000005ff077290 */ /* 0x000fe40008ffe4ff */
[----:B------:R-:W-:-:S07]  /*0320*/  UIADD3.X UR5, UPT, UPT, URZ, UR5, URZ, UP0, !UPT ;  /* 0x00000005ff057290 */ /* 0x000fce00087fe4ff */
[----:B------:R3:W-:Y:S02]  /*0330*/  UTMACCTL.PF [UR6] ;  /* 0x00000000060079b9 */ /* 0x0007e40008040000 */
[----:B------:R3:W-:Y:S02]  /*0340*/  UTMACCTL.PF [UR4] ;  /* 0x00000000040079b9 */ /* 0x0007e40008040000 */
[----:B---3--:R-:W-:Y:S01]  /*0350*/  NOP ;  /* 0x0000000000007918 */ /* 0x008fe20000000000 */
.L_x_5:
[----:B------:R-:W-:Y:S05]  /*0360*/  BSYNC.RECONVERGENT B0 ;  /* 0x0000000000007941 */ /* 0x000fea0003800200 */
.L_x_4:
[----:B------:R-:W-:Y:S04]  /*0370*/  BSSY.RECONVERGENT B0, `(.L_x_6) ;  /* 0x000000a000007945 */ /* 0x000fe80003800200 */
        /* <DEDUP_REMOVED lines=9> */
.L_x_7:
[----:B------:R-:W-:Y:S05]  /*0410*/  BSYNC.RECONVERGENT B0 ;  /* 0x0000000000007941 */ /* 0x000fea0003800200 */
.L_x_6:
[----:B------:R-:W3:Y:S01]  /*0420*/  LDCU.64 UR4, c[0x0][0x888] ;  /* 0x00011100ff0477ac */ /* 0x000ee20008000a00 */
[----:B------:R-:W-:Y:S02]  /*0430*/  UISETP.EQ.U32.AND UP1, UPT, UR8, URZ, UPT ;  /* 0x000000ff0800728c */ /* 0x000fe4000bf22070 */
[----:B------:R-:W-:Y:S02]  /*0440*/  UPLOP3.LUT UP5, UPT, UPT, UPT, UPT, 0x80, 0x8 ;  /* 0x000000000008789c */ /* 0x000fe40003faf070 */
[----:B---3--:R-:W-:-:S04]  /*0450*/  UISETP.NE.U32.AND UP0, UPT, UR4, URZ, UPT ;  /* 0x000000ff0400728c */ /* 0x008fc8000bf05070 */
[----:B------:R-:W-:-:S04]  /*0460*/  UISETP.NE.AND.EX UP0, UPT, UR5, URZ, UPT, UP0 ;  /* 0x000000ff0500728c */ /* 0x000fc8000bf05300 */
[----:B------:R-:W-:-:S04]  /*0470*/  UISETP.EQ.OR.EX UP2, UPT, UR9, URZ, !UP0, UP1 ;  /* 0x000000ff0900728c */ /* 0x000fc8000c742710 */
[----:B------:R-:W-:-:S05]  /*0480*/  UP2UR UR47, UPR, URZ, 0x4 ;  /* 0x00000004ff2f7883 */ /* 0x000fca0008000000 */
[----:B------:R-:W-:Y:S07]  /*0490*/  BRA.U !UP2, `(.L_x_8) ;  /* 0x000000010a207547 */ /* 0x000fee000b800000 */
[----:B------:R-:W-:Y:S01]  /*04a0*/  UISETP.NE.U32.AND UP2, UPT, UR8, URZ, UPT ;  /* 0x000000ff0800728c */ /* 0x000fe2000bf45070 */
[----:B-----5:R-:W-:Y:S01]  /*04b0*/  FSETP.NEU.AND P0, PT, R35, RZ, PT ;  /* 0x000000ff2300720b */ /* 0x020fe20003f0d000 */
[----:B------:R-:W-:Y:S02]  /*04c0*/  USEL UR4, URZ, 0xffffffff, UP0 ;  /* 0xffffffffff047887 */ /* 0x000fe40008000000 */
[----:B------:R-:W-:-:S10]  /*04d0*/  UISETP.NE.AND.EX UP2, UPT, UR9, URZ, UPT, UP2 ;  /* 0x000000ff0900728c */ /* 0x000fd4000bf45320 */
[----:B------:R-:W-:Y:S01]  /*04e0*/  VOTEU.ANY UP1, P0 ;  /* 0x0000000000ff7886 */ /* 0x000fe20000020100 */
[----:B------:R-:W-:-:S04]  /*04f0*/  @!UP2 USEL UR4, URZ, 0xffffffff, UP1 ;  /* 0xffffffffff04a887 */ /* 0x000fc80008800000 */
[----:B------:R-:W-:-:S04]  /*0500*/  ULOP3.LUT UR4, UR4, 0x1, URZ, 0xc0, !UPT ;  /* 0x0000000104047892 */ /* 0x000fc8000f8ec0ff */
[----:B------:R-:W-:-:S11]  /*0510*/  UISETP.NE.U32.AND UP5, UPT, UR4, 0x1, UPT ;  /* 0x000000010400788c */ /* 0x000fd6000bfa5070 */
.L_x_8:
[----:B------:R-:W3:Y:S01]  /*0520*/  SHFL.IDX PT, R0, R72, RZ, 0x1f ;  /* 0x00001fff48007589 */ /* 0x000ee200000e0000 */
[----:B------:R-:W-:Y:S01]  /*0530*/  R2UR UR4, R12 ;  /* 0x000000000c0472ca */ /* 0x000fe200000e0000 */
[----:B------:R-:W-:-:S04]  /*0540*/  UISETP.NE.AND UP1, UPT, UR10, 0x2, UPT ;  /* 0x000000020a00788c */ /* 0x000fc8000bf25270 */
[----:B------:R-:W-:-:S08]  /*0550*/  USEL UR37, URZ, 0x1, UP1 ;  /* 0x00000001ff257887 */ /* 0x000fd00008800000 */
[----:B------:R-:W-:-:S06]  /*0560*/  UISETP.EQ.AND UP2, UPT, UR4, URZ, !UP1 ;  /* 0x000000ff0400728c */ /* 0x000fcc000cf42270 */
[----:B------:R-:W-:Y:S02]  /*0570*/  PLOP3.LUT P5, PT, P1, PT, UP2, 0x80, 0x8 ;  /* 0x000000000008781c */ /* 0x000fe40000faf028 */
[----:B---3--:R-:W-:-:S13]  /*0580*/  ISETP.NE.AND P0, PT, R0, RZ, PT ;  /* 0x000000ff0000720c */ /* 0x008fda0003f05270 */
[----:B------:R-:W-:Y:S05]  /*0590*/  @P0 BRA `(.L_x_9) ;  /* 0x0000000000340947 */ /* 0x000fea0003800000 */
[----:B------:R-:W-:Y:S01]  /*05a0*/  UMOV UR4, 0x400 ;  /* 0x0000040000047882 */ /* 0x000fe20000000000 */
[----:B------:R-:W-:Y:S01]  /*05b0*/  UMOV UR6, 0x1 ;  /* 0x0000000100067882 */ /* 0x000fe20000000000 */
[----:B------:R-:W-:Y:S02]  /*05c0*/  ULEA UR4, UR46, UR4, 0x18 ;  /* 0x000000042e047291 */ /* 0x000fe4000f8ec0ff */
[----:B------:R-:W-:-:S04]  /*05d0*/  UIADD3 UR6, UPT, UPT, -UR6, 0x100000, URZ ;  /* 0x0010000006067890 */ /* 0x000fc8000fffe1ff */
[----:B------:R-:W-:Y:S02]  /*05e0*/  USHF.L.U32 UR7, UR6, 0xb, URZ ;  /* 0x0000000b06077899 */ /* 0x000fe400080006ff */
[----:B------:R-:W-:Y:S01]  /*05f0*/  USHF.L.U32 UR6, UR6, 0x1, URZ ;  /* 0x0000000106067899 */ /* 0x000fe200080006ff */
[----:B------:R-:W-:Y:S01]  /*0600*/  ELECT P0, URZ, PT ;  /* 0x0000000000ff782f */ /* 0x000fe20003800000 */
[----:B------:R-:W3:Y:S10]  /*0610*/  FENCE.VIEW.ASYNC.S ;  /* 0x00000000000073c6 */ /* 0x000ef40000000000 */
[----:B---3--:R3:W4:Y:S01]  /*0620*/  SYNCS.EXCH.64 URZ, [UR4], UR6 ;  /* 0x0000000604ff75b2 */ /* 0x0087220008000100 */
[----:B------:R3:W1:Y:S01]  /*0630*/  SYNCS.EXCH.64 URZ, [UR4+0x10], UR6 ;  /* 0x0000100604ff75b2 */ /* 0x0006620008000100 */
[----:B------:R3:W1:Y:S01]  /*0640*/  SYNCS.EXCH.64 URZ, [UR4+0x8], UR6 ;  /* 0x0000080604ff75b2 */ /* 0x0006620008000100 */
[----:B------:R3:W1:Y:S01]  /*0650*/  SYNCS.EXCH.64 URZ, [UR4+0x18], UR6 ;  /* 0x0000180604ff75b2 */ /* 0x0006620008000100 */
[----:B------:R-:W-:Y:S01]  /*0660*/  NOP ;  /* 0x0000000000007918 */ /* 0x000fe20000000000 */
.L_x_9:
[----:B------:R-:W2:Y:S01]  /*0670*/  SHFL.IDX PT, R0, R72, RZ, 0x1f ;  /* 0x00001fff48007589 */ /* 0x000ea200000e0000 */
[----:B------:R-:W-:Y:S01]  /*0680*/  NOP ;  /* 0x0000000000007918 */ /* 0x000fe20000000000 */
[----:B--2---:R-:W-:-:S13]  /*0690*/  ISETP.NE.AND P0, PT, R0, 0x1, PT ;  /* 0x000000010000780c */ /* 0x004fda0003f05270 */
[----:B------:R-:W-:Y:S05]  /*06a0*/  @P0 BRA `(.L_x_10) ;  /* 0x0000000000540947 */ /* 0x000fea0003800000 */
[----:B---3--:R-:W-:Y:S01]  /*06b0*/  UMOV UR4, 0x400 ;  /* 0x0000040000047882 */ /* 0x008fe20000000000 */
[----:B------:R-:W-:Y:S01]  /*06c0*/  UMOV UR8, 0x20 ;  /* 0x0000002000087882 */ /* 0x000fe20000000000 */
[----:B------:R-:W-:Y:S01]  /*06d0*/  UMOV UR6, 0x80 ;  /* 0x0000008000067882 */ /* 0x000fe20000000000 */
[----:B------:R-:W-:Y:S02]  /*06e0*/  ULEA UR4, UR46, UR4, 0x18 ;  /* 0x000000042e047291 */ /* 0x000fe4000f8ec0ff */
[----:B------:R-:W-:-:S04]  /*06f0*/  UIADD3 UR8, UPT, UPT, -UR8, 0x100000, URZ ;  /* 0x0010000008087890 */ /* 0x000fc8000fffe1ff */
[----:B------:R-:W-:Y:S02]  /*0700*/  USHF.L.U32 UR9, UR8, 0xb, URZ ;  /* 0x0000000b08097899 */ /* 0x000fe400080006ff */
[----:B------:R-:W-:Y:S02]  /*0710*/  USHF.L.U32 UR8, UR8, 0x1, URZ ;  /* 0x0000000108087899 */ /* 0x000fe400080006ff */
[----:B------:R-:W-:-:S04]  /*0720*/  UIADD3 UR6, UPT, UPT, -UR6, 0x100000, URZ ;  /* 0x0010000006067890 */ /* 0x000fc8000fffe1ff */
[----:B------:R-:W-:Y:S02]  /*0730*/  USHF.L.U32 UR7, UR6, 0xb, URZ ;  /* 0x0000000b06077899 */ /* 0x000fe400080006ff */
[----:B------:R-:W-:Y:S01]  /*0740*/  USHF.L.U32 UR6, UR6, 0x1, URZ ;  /* 0x0000000106067899 */ /* 0x000fe200080006ff */
[----:B------:R-:W-:Y:S01]  /*0750*/  ELECT P0, URZ, PT ;  /* 0x0000000000ff782f */ /* 0x000fe20003800000 */
[----:B------:R-:W2:Y:S02]  /*0760*/  FENCE.VIEW.ASYNC.S ;  /* 0x00000000000073c6 */ /* 0x000ea40000000000 */
[----:B--2---:R2:W3:Y:S08]  /*0770*/  SYNCS.EXCH.64 URZ, [UR4+0x20], UR8 ;  /* 0x0000200804ff75b2 */ /* 0x0044f00008000100 */
[----:B------:R2:W1:Y:S01]  /*0780*/  SYNCS.EXCH.64 URZ, [UR4+0x40], UR6 ;  /* 0x0000400604ff75b2 */ /* 0x0004620008000100 */
[----:B------:R2:W1:Y:S01]  /*0790*/  SYNCS.EXCH.64 URZ, [UR4+0x28], UR8 ;  /* 0x0000280804ff75b2 */ /* 0x0004620008000100 */
[----:B------:R2:W1:Y:S01]  /*07a0*/  SYNCS.EXCH.64 URZ, [UR4+0x48], UR6 ;  /* 0x0000480604ff75b2 */ /* 0x0004620008000100 */
[----:B------:R2:W1:Y:S01]  /*07b0*/  SYNCS.EXCH.64 URZ, [UR4+0x30], UR8 ;  /* 0x0000300804ff75b2 */ /* 0x0004620008000100 */
[----:B------:R2:W1:Y:S01]  /*07c0*/  SYNCS.EXCH.64 URZ, [UR4+0x50], UR6 ;  /* 0x0000500604ff75b2 */ /* 0x0004620008000100 */
[----:B------:R2:W1:Y:S01]  /*07d0*/  SYNCS.EXCH.64 URZ, [UR4+0x38], UR8 ;  /* 0x0000380804ff75b2 */ /* 0x0004620008000100 */
[----:B------:R2:W1:Y:S01]  /*07e0*/  SYNCS.EXCH.64 URZ, [UR4+0x58], UR6 ;  /* 0x0000580604ff75b2 */ /* 0x0004620008000100 */
[----:B------:R-:W-:Y:S01]  /*07f0*/  NOP ;  /* 0x0000000000007918 */ /* 0x000fe20000000000 */
.L_x_10:
[----:B------:R-:W4:Y:S01]  /*0800*/  SHFL.IDX PT, R0, R72, RZ, 0x1f ;  /* 0x00001fff48007589 */ /* 0x000f2200000e0000 */
[----:B------:R-:W-:Y:S01]  /*0810*/  NOP ;  /* 0x0000000000007918 */ /* 0x000fe20000000000 */
[----:B----4-:R-:W-:-:S13]  /*0820*/  ISETP.NE.AND P0, PT, R0, 0x3, PT ;  /* 0x000000030000780c */ /* 0x010fda0003f05270 */
[----:B------:R-:W-:Y:S05]  /*0830*/  @P0 BRA `(.L_x_11) ;  /* 0x00000000002c0947 */ /* 0x000fea0003800000 */
[----:B--23--:R-:W-:Y:S01]  /*0840*/  UMOV UR6, 0x400 ;  /* 0x0000040000067882 */ /* 0x00cfe20000000000 */
[----:B------:R-:W-:Y:S01]  /*0850*/  UMOV UR4, 0x20 ;  /* 0x0000002000047882 */ /* 0x000fe20000000000 */
[----:B------:R-:W-:Y:S02]  /*0860*/  ULEA UR6, UR46, UR6, 0x18 ;  /* 0x000000062e067291 */ /* 0x000fe4000f8ec0ff */
[----:B------:R-:W-:-:S04]  /*0870*/  UIADD3 UR4, UPT, UPT, -UR4, 0x100000, URZ ;  /* 0x0010000004047890 */ /* 0x000fc8000fffe1ff */
[----:B------:R-:W-:Y:S02]  /*0880*/  USHF.L.U32 UR5, UR4, 0xb, URZ ;  /* 0x0000000b04057899 */ /* 0x000fe400080006ff */
[----:B------:R-:W-:Y:S01]  /*0890*/  USHF.L.U32 UR4, UR4, 0x1, URZ ;  /* 0x0000000104047899 */ /* 0x000fe200080006ff */
[----:B------:R-:W-:Y:S01]  /*08a0*/  ELECT P0, URZ, PT ;  /* 0x0000000000ff782f */ /* 0x000fe20003800000 */
[----:B------:R-:W2:Y:S10]  /*08b0*/  FENCE.VIEW.ASYNC.S ;  /* 0x00000000000073c6 */ /* 0x000eb40000000000 */
[----:B--2---:R4:W2:Y:S01]  /*08c0*/  SYNCS.EXCH.64 URZ, [UR6+0x60], UR4 ;  /* 0x0000600406ff75b2 */ /* 0x0048a20008000100 */
[----:B------:R4:W3:Y:S02]  /*08d0*/  SYNCS.EXCH.64 URZ, [UR6+0x68], UR4 ;  /* 0x0000680406ff75b2 */ /* 0x0008e40008000100 */
[----:B----4-:R-:W-:Y:S01]  /*08e0*/  NOP ;  /* 0x0000000000007918 */ /* 0x010fe20000000000 */
.L_x_11:
[----:B------:R-:W4:Y:S01]  /*08f0*/  SHFL.IDX PT, R0, R72, RZ, 0x1f ;  /* 0x00001fff48007589 */ /* 0x000f2200000e0000 */
[----:B------:R-:W-:Y:S01]  /*0900*/  NOP ;  /* 0x0000000000007918 */ /* 0x000fe20000000000 */
[----:B----4-:R-:W-:-:S13]  /*0910*/  ISETP.NE.AND P0, PT, R0, 0x4, PT ;  /* 0x000000040000780c */ /* 0x010fda0003f05270 */
[----:B------:R-:W-:Y:S05]  /*0920*/  @P0 BRA `(.L_x_12) ;  /* 0x0000000000480947 */ /* 0x000fea0003800000 */
[----:B--23--:R-:W-:Y:S01]  /*0930*/  UMOV UR4, 0x1e0 ;  /* 0x000001e000047882 */ /* 0x00cfe20000000000 */
[----:B------:R-:W-:Y:S01]  /*0940*/  UMOV UR6, 0x400 ;  /* 0x0000040000067882 */ /* 0x000fe20000000000 */
[----:B------:R-:W-:Y:S01]  /*0950*/  USEL UR4, UR4, 0x1a0, UP5 ;  /* 0x000001a004047887 */ /* 0x000fe2000a800000 */
        /* <DEDUP_REMOVED lines=10> */
[----:B--2---:R4:W2:Y:S08]  /*0a00*/  SYNCS.EXCH.64 URZ, [UR6+0x70], UR8 ;  /* 0x0000700806ff75b2 */ /* 0x0048b00008000100 */
[----:B------:R4:W3:Y:S01]  /*0a10*/  SYNCS.EXCH.64 URZ, [UR6+0x80], UR4 ;  /* 0x0000800406ff75b2 */ /* 0x0008e20008000100 */
[----:B------:R4:W1:Y:S01]  /*0a20*/  SYNCS.EXCH.64 URZ, [UR6+0x78], UR8 ;  /* 0x0000780806ff75b2 */ /* 0x0008620008000100 */
[----:B------:R4:W1:Y:S02]  /*0a30*/  SYNCS.EXCH.64 URZ, [UR6+0x88], UR4 ;  /* 0x0000880406ff75b2 */ /* 0x0008640008000100 */
[----:B----4-:R-:W-:Y:S01]  /*0a40*/  NOP ;  /* 0x0000000000007918 */ /* 0x010fe20000000000 */
.L_x_12:
[----:B------:R-:W4:Y:S01]  /*0a50*/  SHFL.IDX PT, R0, R72, RZ, 0x1f ;  /* 0x00001fff48007589 */ /* 0x000f2200000e0000 */
[----:B------:R-:W-:Y:S01]  /*0a60*/  NOP ;  /* 0x0000000000007918 */ /* 0x000fe20000000000 */
[----:B----4-:R-:W-:-:S13]  /*0a70*/  ISETP.NE.AND P0, PT, R0, 0x5, PT ;  /* 0x000000050000780c */ /* 0x010fda0003f05270 */
[----:B------:R-:W-:Y:S05]  /*0a80*/  @P0 BRA `(.L_x_13) ;  /* 0x0000000000540947 */ /* 0x000fea0003800000 */
[----:B--23--:R-:W-:Y:S01]  /*0a90*/  UMOV UR4, 0x400 ;  /* 0x0000040000047882 */ /* 0x00cfe20000000000 */
        /* <DEDUP_REMOVED lines=14> */
[----:B------:R4:W1:Y:S01]  /*0b80*/  SYNCS.EXCH.64 URZ, [UR4+0xb8], UR8 ;  /* 0x0000b80804ff75b2 */ /* 0x0008620008000100 */
[----:B------:R4:W1:Y:S01]  /*0b90*/  SYNCS.EXCH.64 URZ, [UR4+0xa0], UR6 ;  /* 0x0000a00604ff75b2 */ /* 0x0008620008000100 */
[----:B------:R4:W1:Y:S01]  /*0ba0*/  SYNCS.EXCH.64 URZ, [UR4+0xc0], UR8 ;  /* 0x0000c00804ff75b2 */ /* 0x0008620008000100 */
[----:B------:R4:W1:Y:S01]  /*0bb0*/  SYNCS.EXCH.64 URZ, [UR4+0xa8], UR6 ;  /* 0x0000a80604ff75b2 */ /* 0x0008620008000100 */
[----:B------:R4:W1:Y:S02]  /*0bc0*/  SYNCS.EXCH.64 URZ, [UR4+0xc8], UR8 ;  /* 0x0000c80804ff75b2 */ /* 0x0008640008000100 */
[----:B----4-:R-:W-:Y:S01]  /*0bd0*/  NOP ;  /* 0x0000000000007918 */ /* 0x010fe20000000000 */
.L_x_13:
[----:B------:R-:W4:Y:S01]  /*0be0*/  SHFL.IDX PT, R0, R72, RZ, 0x1f ;  /* 0x00001fff48007589 */ /* 0x000f2200000e0000 */
[----:B------:R-:W-:Y:S01]  /*0bf0*/  ISETP.NE.OR P1, PT, RZ, UR10, !P1 ;  /* 0x0000000aff007c0c */ /* 0x000fe2000cf25670 */
        /* <DEDUP_REMOVED lines=12> */
[----:B------:R4:W3:Y:S01]  /*0cc0*/  SYNCS.EXCH.64 URZ, [UR4+0xe0], UR6 ;  /* 0x0000e00604ff75b2 */ /* 0x0008e20008000100 */
[----:B------:R4:W1:Y:S01]  /*0cd0*/  SYNCS.EXCH.64 URZ, [UR4+0xd8], UR6 ;  /* 0x0000d80604ff75b2 */ /* 0x0008620008000100 */
[----:B------:R4:W1:Y:S02]  /*0ce0*/  SYNCS.EXCH.64 URZ, [UR4+0xe8], UR6 ;  /* 0x0000e80604ff75b2 */ /* 0x0008640008000100 */
[----:B----4-:R-:W-:Y:S01]  /*0cf0*/  NOP ;  /* 0x0000000000007918 */ /* 0x010fe20000000000 */
.L_x_14:
[----:B------:R-:W-:Y:S01]  /*0d00*/  VOTEU.ALL UP1, P1 ;  /* 0x0000000000ff7886 */ /* 0x000fe20000820000 */
[----:B--23--:R-:W2:Y:S01]  /*0d10*/  LDCU UR7, c[0x0][0x36c] ;  /* 0x00006d80ff0777ac */ /* 0x00cea20008000800 */
[----:B------:R-:W-:Y:S01]  /*0d20*/  NOP ;  /* 0x0000000000007918 */ /* 0x000fe20000000000 */
[----:B------:R-:W-:Y:S01]  /*0d30*/  LOP3.LUT R10, R81, 0x1f, RZ, 0xc0, !PT ;  /* 0x0000001f510a7812 */ /* 0x000fe200078ec0ff */
[----:B------:R-:W-:Y:S01]  /*0d40*/  UMOV UR4, 0x20 ;  /* 0x0000002000047882 */ /* 0x000fe20000000000 */
[----:B------:R-:W-:Y:S01]  /*0d50*/  @!UP1 UMOV UR6, 0x400 ;  /* 0x0000040000069882 */ /* 0x000fe20000000000 */
[----:B------:R-:W-:-:S04]  /*0d60*/  @!UP1 UIADD3 UR4, UPT, UPT, -UR4, 0x100000, URZ ;  /* 0x0010000004049890 */ /* 0x000fc8000fffe1ff */
[----:B------:R-:W-:Y:S02]  /*0d70*/  @!UP1 USHF.L.U32 UR5, UR4, 0xb, URZ ;  /* 0x0000000b04059899 */ /* 0x000fe400080006ff */
[----:B------:R-:W-:Y:S02]  /*0d80*/  @!UP1 USHF.L.U32 UR4, UR4, 0x1, URZ ;  /* 0x0000000104049899 */ /* 0x000fe400080006ff */
[----:B------:R-:W-:Y:S01]  /*0d90*/  @!UP1 ULEA UR6, UR46, UR6, 0x18 ;  /* 0x000000062e069291 */ /* 0x000fe2000f8ec0ff */
[----:B------:R-:W-:Y:S01]  /*0da0*/  VOTEU.ALL UP1, P1 ;  /* 0x0000000000ff7886 */ /* 0x000fe20000820000 */
[----:B------:R-:W-:Y:S01]  /*0db0*/  UISETP.NE.AND UP4, UPT, UR10, URZ, UPT ;  /* 0x000000ff0a00728c */ /* 0x000fe2000bf85270 */
[----:B------:R-:W3:Y:S09]  /*0dc0*/  FENCE.VIEW.ASYNC.S ;  /* 0x00000000000073c6 */ /* 0x000ef20000000000 */
[----:B---3--:R3:W4:Y:S01]  /*0dd0*/  @!UP1 SYNCS.EXCH.64 URZ, [UR6+0xf0], UR4 ;  /* 0x0000f00406ff95b2 */ /* 0x0087220008000100 */
[----:B--2---:R-:W-:-:S09]  /*0de0*/  UISETP.EQ.U32.AND UP1, UPT, UR7, 0x1, UPT ;  /* 0x000000010700788c */ /* 0x004fd2000bf22070 */
[----:B------:R-:W-:Y:S05]  /*0df0*/  BRA.U !UP1, `(.L_x_15) ;  /* 0x0000000109087547 */ /* 0x000fea000b800000 */
[----:B-1--4-:R-:W-:Y:S01]  /*0e00*/  UCGABAR_ARV ;  /* 0x00000000000079c7 */ /* 0x012fe20008000000 */
[----:B------:R-:W-:Y:S05]  /*0e10*/  BRA `(.L_x_16) ;  /* 0x0000000000047947 */ /* 0x000fea0003800000 */
.L_x_15:
[----:B-1--4-:R-:W-:Y:S01]  /*0e20*/  NOP ;  /* 0x0000000000007918 */ /* 0x012fe20000000000 */
.L_x_16:
[----:B------:R-:W1:Y:S01]  /*0e30*/  S2R R11, SR_CTAID.X ;  /* 0x00000000000b7919 */ /* 0x000e620000002500 */
[----:B------:R-:W-:-:S05]  /*0e40*/  CS2R.32 R68, SR_CgaSize ;  /* 0x0000000000447805 */ /* 0x000fca0000008a00 */
[----:B------:R-:W-:-:S05]  /*0e50*/  IMAD R68, R68, -0xa0, RZ ;  /* 0xffffff6044447824 */ /* 0x000fca00078e02ff */
[----:B---3--:R-:W-:-:S14]  /*0e60*/  R2UR UR5, R68 ;  /* 0x00000000440572ca */ /* 0x008fdc00000e0000 */
[----:B------:R-:W2:Y:S01]  /*0e70*/  LDCU UR5, c[0x0][UR5+0x2b0] ;  /* 0x00005600050577ac */ /* 0x000ea20008000800 */
[----:B------:R-:W-:-:S05]  /*0e80*/  CS2R.32 R0, SR_CgaSize ;  /* 0x0000000000007805 */ /* 0x000fca0000008a00 */
[----:B------:R-:W-:-:S06]  /*0e90*/  IMAD R0, R0, -0xa0, RZ ;  /* 0xffffff6000007824 */ /* 0x000fcc00078e02ff */
[----:B------:R-:W3:Y:S01]  /*0ea0*/  LDC R0, c[0x0][R0+0x2a0] ;  /* 0x0000a80000007b82 */ /* 0x000ee20000000800 */
[----:B------:R-:W-:Y:S01]  /*0eb0*/  PRMT R8, RZ, 0x7610, R8 ;  /* 0x00007610ff087816 */ /* 0x000fe20000000008 */
[----:B------:R-:W4:Y:S01]  /*0ec0*/  S2R R20, SR_CTAID.Y ;  /* 0x0000000000147919 */ /* 0x000f220000002600 */
[----:B------:R-:W-:-:S05]  /*0ed0*/  CS2R.32 R68, SR_CgaSize ;  /* 0x0000000000447805 */ /* 0x000fca0000008a00 */
[----:B------:R-:W-:-:S05]  /*0ee0*/  IMAD R68, R68, -0xa0, RZ ;  /* 0xffffff6044447824 */ /* 0x000fca00078e02ff */
[----:B------:R-:W-:-:S14]  /*0ef0*/  R2UR UR4, R68 ;  /* 0x00000000440472ca */ /* 0x000fdc00000e0000 */
[----:B------:R-:W3:Y:S01]  /*0f00*/  LDCU UR4, c[0x0][UR4+0x2b4] ;  /* 0x00005680040477ac */ /* 0x000ee20008000800 */
[----:B------:R-:W-:Y:S01]  /*0f10*/  UISETP.NE.AND UP2, UPT, UR10, 0x2, UPT ;  /* 0x000000020a00788c */ /* 0x000fe2000bf45270 */
[----:B------:R-:W2:Y:S01]  /*0f20*/  LDC R13, c[0x0][0xb24] ;  /* 0x0002c900ff0d7b82 */ /* 0x000ea20000000800 */
[----:B------:R-:W-:-:S05]  /*0f30*/  CS2R.32 R66, SR_CgaSize ;  /* 0x0000000000427805 */ /* 0x000fca0000008a00 */
[----:B------:R-:W-:-:S06]  /*0f40*/  IMAD R66, R66, -0xa0, RZ ;  /* 0xffffff6042427824 */ /* 0x000fcc00078e02ff */
[----:B------:R-:W3:Y:S08]  /*0f50*/  LDC R66, c[0x0][R66+0x2a4] ;  /* 0x0000a90042427b82 */ /* 0x000ef00000000800 */
[----:B------:R-:W3:Y:S01]  /*0f60*/  LDC R26, c[0x0][0xb24] ;  /* 0x0002c900ff1a7b82 */ /* 0x000ee20000000800 */
[----:B-1----:R-:W-:Y:S01]  /*0f70*/  I2FP.F32.U32 R4, R11 ;  /* 0x0000000b00047245 */ /* 0x002fe20000201000 */
[----:B------:R-:W-:-:S06]  /*0f80*/  IMAD.MOV.U32 R21, RZ, RZ, R11 ;  /* 0x000000ffff157224 */ /* 0x000fcc00078e000b */
[----:B------:R-:W1:Y:S01]  /*0f90*/  S2UR UR60, SR_CTAID.Z ;  /* 0x00000000003c79c3 */ /* 0x000e620000002700 */
[----:B--2---:R-:W-:Y:S02]  /*0fa0*/  ISETP.GE.AND P0, PT, R13, 0x1, PT ;  /* 0x000000010d00780c */ /* 0x004fe40003f06270 */
[----:B----4-:R-:W-:Y:S01]  /*0fb0*/  I2FP.F32.U32 R2, R20 ;  /* 0x0000001400027245 */ /* 0x010fe20000201000 */
[----:B------:R-:W-:-:S04]  /*0fc0*/  FMUL R4, R4, UR5 ;  /* 0x0000000504047c20 */ /* 0x000fc80008400000 */
[----:B---3--:R-:W-:Y:S01]  /*0fd0*/  FMUL R2, R2, UR4 ;  /* 0x0000000402027c20 */ /* 0x008fe20008400000 */
[----:B------:R-:W2:Y:S01]  /*0fe0*/  F2I.U32.TRUNC.NTZ R68, R4 ;  /* 0x0000000400447305 */ /* 0x000ea2000020f000 */
[----:B------:R-:W3:Y:S07]  /*0ff0*/  LDCU UR4, c[0x0][0xb30] ;  /* 0x00016600ff0477ac */ /* 0x000eee0008000800 */
[----:B------:R-:W4:Y:S01]  /*1000*/  F2I.U32.TRUNC.NTZ R3, R2 ;  /* 0x0000000200037305 */ /* 0x000f22000020f000 */
[----:B--2---:R-:W-:-:S04]  /*1010*/  IMAD.MOV R68, RZ, RZ, -R68 ;  /* 0x000000ffff447224 */ /* 0x004fc800078e0a44 */
[----:B------:R-:W-:Y:S01]  /*1020*/  IMAD R68, R0, R68, R11 ;  /* 0x0000004400447224 */ /* 0x000fe200078e020b */
[----:B------:R-:W-:Y:S01]  /*1030*/  PRMT R0, RZ, 0x7610, R0 ;  /* 0x00007610ff007816 */ /* 0x000fe20000000000 */
[----:B---3--:R-:W-:Y:S01]  /*1040*/  UISETP.NE.AND UP3, UPT, UR4, 0x1, UPT ;  /* 0x000000010400788c */ /* 0x008fe2000bf65270 */
[----:B----4-:R-:W-:-:S05]  /*1050*/  IADD3 R3, PT, PT, -R3, RZ, RZ ;  /* 0x000000ff03037210 */ /* 0x010fca0007ffe1ff */
[----:B------:R-:W-:Y:S01]  /*1060*/  IMAD R66, R66, R3, R20 ;  /* 0x0000000342427224 */ /* 0x000fe200078e0214 */
[----:B-1----:R-:W-:Y:S06]  /*1070*/  BRA.U UP4, `(.L_x_17) ;  /* 0x0000000104247547 */ /* 0x002fec000b800000 */
[----:B------:R-:W-:Y:S01]  /*1080*/  ISETP.NE.AND P1, PT, R66, RZ, PT ;  /* 0x000000ff4200720c */ /* 0x000fe20003f25270 */
[----:B------:R-:W-:Y:S01]  /*1090*/  IMAD.MOV.U32 R0, RZ, RZ, 0x3 ;  /* 0x00000003ff007424 */ /* 0x000fe200078e00ff */
[C---:B------:R-:W-:Y:S02]  /*10a0*/  LOP3.LUT R3, R68.reuse, 0xfffffffe, RZ, 0xc0, !PT ;  /* 0xfffffffe44037812 */ /* 0x040fe400078ec0ff */
[----:B------:R-:W-:Y:S02]  /*10b0*/  ISETP.LT.U32.OR P1, PT, R68, 0x2, !P1 ;  /* 0x000000024400780c */ /* 0x000fe40004f21470 */
[----:B------:R-:W-:Y:S02]  /*10c0*/  SHF.L.U32 R0, R0, R3, RZ ;  /* 0x0000000300007219 */ /* 0x000fe400000006ff */
[----:B------:R-:W-:Y:S02]  /*10d0*/  SEL R5, RZ, 0x1, !P1 ;  /* 0x00000001ff057807 */ /* 0x000fe40004800000 */
[----:B------:R-:W-:-:S05]  /*10e0*/  SEL R2, RZ, 0x2, !P1 ;  /* 0x00000002ff027807 */ /* 0x000fca0004800000 */
[----:B------:R-:W-:-:S05]  /*10f0*/  IMAD.IADD R2, R5, 0x1, R2 ;  /* 0x0000000105027824 */ /* 0x000fca00078e0202 */
[----:B------:R-:W-:Y:S02]  /*1100*/  PRMT R8, R2, 0x7610, R8 ;  /* 0x0000761002087816 */ /* 0x000fe40000000008 */
.L_x_17:
[----:B------:R-:W-:Y:S05]  /*1110*/  @!P0 BRA `(.L_x_18) ;  /* 0x0000000000b88947 */ /* 0x000fea0003800000 */
[----:B------:R-:W1:Y:S01]  /*1120*/  LDC.64 R4, c[0x0][0xb18] ;  /* 0x0002c600ff047b82 */ /* 0x000e620000000a00 */
[----:B------:R-:W-:-:S07]  /*1130*/  ISETP.NE.AND P0, PT, R13, 0x1, PT ;  /* 0x000000010d00780c */ /* 0x000fce0003f05270 */
[----:B------:R-:W2:Y:S08]  /*1140*/  LDC R16, c[0x0][0xb0c] ;  /* 0x0002c300ff107b82 */ /* 0x000eb00000000800 */
[----:B------:R-:W3:Y:S08]  /*1150*/  LDC R15, c[0x0][0x370] ;  /* 0x0000dc00ff0f7b82 */ /* 0x000ef00000000800 */
[----:B------:R-:W4:Y:S01]  /*1160*/  LDC R18, c[0x0][0x374] ;  /* 0x0000dd00ff127b82 */ /* 0x000f220000000800 */
[----:B-1----:R-:W-:-:S07]  /*1170*/  ISETP.NE.AND P1, PT, R4, 0x1, PT ;  /* 0x000000010400780c */ /* 0x002fce0003f25270 */
[----:B------:R-:W3:Y:S01]  /*1180*/  LDC.64 R6, c[0x0][0xb10] ;  /* 0x0002c400ff067b82 */ /* 0x000ee20000000a00 */
[----:B--2---:R-:W-:-:S07]  /*1190*/  ISETP.NE.AND P2, PT, R16, 0x1, PT ;  /* 0x000000011000780c */ /* 0x004fce0003f45270 */
[----:B------:R-:W1:Y:S08]  /*11a0*/  LDC R14, c[0x0][0xb20] ;  /* 0x0002c800ff0e7b82 */ /* 0x000e700000000800 */
[----:B------:R-:W2:Y:S01]  /*11b0*/  LDC.64 R2, c[0x0][0xb28] ;  /* 0x0002ca00ff027b82 */ /* 0x000ea20000000a00 */
[----:B----4-:R-:W-:-:S04]  /*11c0*/  IMAD.HI.U32 R17, R18, R5, RZ ;  /* 0x0000000512117227 */ /* 0x010fc800078e00ff */
[----:B------:R-:W-:-:S04]  /*11d0*/  IMAD.HI.U32 R5, R20, R5, RZ ;  /* 0x0000000514057227 */ /* 0x000fc800078e00ff */
[----:B---3--:R-:W-:-:S04]  /*11e0*/  IMAD.HI.U32 R22, R15, R6, RZ ;  /* 0x000000060f167227 */ /* 0x008fc800078e00ff */
[C---:B------:R-:W-:Y:S01]  /*11f0*/  IMAD.HI.U32 R24, R11.reuse, R6, RZ ;  /* 0x000000060b187227 */ /* 0x040fe200078e00ff */
[-C--:B------:R-:W-:Y:S02]  /*1200*/  @P2 SHF.R.U32.HI R15, RZ, R7.reuse, R22 ;  /* 0x00000007ff0f2219 */ /* 0x080fe40000011616 */
[-C--:B-1----:R-:W-:Y:S02]  /*1210*/  @P1 SHF.R.U32.HI R18, RZ, R14.reuse, R17 ;  /* 0x0000000eff121219 */ /* 0x082fe40000011611 */
[----:B------:R-:W-:Y:S02]  /*1220*/  SHF.R.U32.HI R5, RZ, R14, R5 ;  /* 0x0000000eff057219 */ /* 0x000fe40000011605 */
[----:B------:R-:W-:Y:S02]  /*1230*/  SHF.R.U32.HI R24, RZ, R7, R24 ;  /* 0x00000007ff187219 */ /* 0x000fe40000011618 */
[----:B------:R-:W-:Y:S01]  /*1240*/  SEL R5, R20, R5, !P1 ;  /* 0x0000000514057207 */ /* 0x000fe20004800000 */
[----:B--2---:R-:W-:Y:S01]  /*1250*/  IMAD.HI.U32 R22, R18, R2, RZ ;  /* 0x0000000212167227 */ /* 0x004fe200078e00ff */
[----:B------:R-:W-:-:S02]  /*1260*/  SEL R21, R11, R24, !P2 ;  /* 0x000000180b157207 */ /* 0x000fc40005000000 */
[----:B------:R-:W-:Y:S01]  /*1270*/  IADD3 R7, PT, PT, -R5, RZ, RZ ;  /* 0x000000ff05077210 */ /* 0x000fe20007ffe1ff */
[----:B------:R-:W-:Y:S01]  /*1280*/  IMAD.HI.U32 R6, R15, R2, RZ ;  /* 0x000000020f067227 */ /* 0x000fe200078e00ff */
[----:B------:R-:W-:-:S03]  /*1290*/  @P0 SHF.R.U32.HI R18, RZ, R3, R22 ;  /* 0x00000003ff120219 */ /* 0x000fc60000011616 */
[----:B------:R-:W-:Y:S01]  /*12a0*/  IMAD R7, R4, R7, R20 ;  /* 0x0000000704077224 */ /* 0x000fe200078e0214 */
[----:B------:R-:W-:Y:S01]  /*12b0*/  @P0 SHF.R.U32.HI R15, RZ, R3, R6 ;  /* 0x00000003ff0f0219 */ /* 0x000fe20000011606 */
[----:B------:R-:W-:-:S04]  /*12c0*/  IMAD R18, R18, R13, RZ ;  /* 0x0000000d12127224 */ /* 0x000fc800078e02ff */
[----:B------:R-:W-:Y:S01]  /*12d0*/  IMAD R6, R15, R13, RZ ;  /* 0x0000000d0f067224 */ /* 0x000fe200078e02ff */
[----:B------:R-:W-:-:S04]  /*12e0*/  ISETP.GE.AND P1, PT, R5, R18, PT ;  /* 0x000000120500720c */ /* 0x000fc80003f26270 */
[----:B------:R-:W-:Y:S01]  /*12f0*/  ISETP.GE.OR P1, PT, R21, R6, P1 ;  /* 0x000000061500720c */ /* 0x000fe20000f26670 */
[----:B------:R-:W-:-:S05]  /*1300*/  IMAD.HI.U32 R6, R5, R2, RZ ;  /* 0x0000000205067227 */ /* 0x000fca00078e00ff */
[----:B------:R-:W-:-:S04]  /*1310*/  SHF.R.U32.HI R6, RZ, R3, R6 ;  /* 0x00000003ff067219 */ /* 0x000fc80000011606 */
[----:B------:R-:W-:-:S03]  /*1320*/  SEL R6, R5, R6, !P0 ;  /* 0x0000000605067207 */ /* 0x000fc60004000000 */
[----:B------:R-:W-:Y:S01]  /*1330*/  @!P1 IMAD.HI.U32 R14, R21, R2, RZ ;  /* 0x00000002150e9227 */ /* 0x000fe200078e00ff */
[----:B------:R-:W-:-:S04]  /*1340*/  IADD3 R2, PT, PT, -R6, RZ, RZ ;  /* 0x000000ff06027210 */ /* 0x000fc80007ffe1ff */
[----:B------:R-:W-:Y:S01]  /*1350*/  @!P1 SHF.R.U32.HI R14, RZ, R3, R14 ;  /* 0x00000003ff0e9219 */ /* 0x000fe2000001160e */
[----:B------:R-:W-:-:S03]  /*1360*/  IMAD R2, R13, R2, R5 ;  /* 0x000000020d027224 */ /* 0x000fc600078e0205 */
[----:B------:R-:W-:-:S05]  /*1370*/  @!P1 SEL R3, R21, R14, !P0 ;  /* 0x0000000e15039207 */ /* 0x000fca0004000000 */
[--C-:B------:R-:W-:Y:S02]  /*1380*/  @!P1 IMAD.IADD R6, R6, 0x1, -R3.reuse ;  /* 0x0000000106069824 */ /* 0x100fe400078e0a03 */
[----:B------:R-:W-:Y:S01]  /*1390*/  @!P1 IMAD R3, R2, R15, R3 ;  /* 0x0000000f02039224 */ /* 0x000fe200078e0203 */
[----:B------:R-:W-:Y:S01]  /*13a0*/  IADD3 R2, PT, PT, -R21, RZ, RZ ;  /* 0x000000ff15027210 */ /* 0x000fe20007ffe1ff */
[----:B------:R-:W-:Y:S02]  /*13b0*/  @!P1 IMAD R5, R6, R13, R21 ;  /* 0x0000000d06059224 */ /* 0x000fe400078e0215 */
[----:B------:R-:W-:Y:S02]  /*13c0*/  @!P1 IMAD.MOV.U32 R21, RZ, RZ, R3 ;  /* 0x000000ffff159224 */ /* 0x000fe400078e0003 */
[----:B------:R-:W-:Y:S02]  /*13d0*/  IMAD R2, R16, R2, R11 ;  /* 0x0000000210027224 */ /* 0x000fe400078e020b */
[----:B------:R-:W-:-:S02]  /*13e0*/  IMAD R20, R5, R4, R7 ;  /* 0x0000000405147224 */ /* 0x000fc400078e0207 */
[----:B------:R-:W-:Y:S02]  /*13f0*/  IMAD R21, R21, R16, R2 ;  /* 0x0000001015157224 */ /* 0x000fe400078e0202 */
.L_x_18:
[----:B------:R-:W-:Y:S05]  /*1400*/  BRA.U UP3, `(.L_x_19) ;  /* 0x0000000103407547 */ /* 0x000fea000b800000 */
[----:B------:R-:W1:Y:S08]  /*1410*/  LDC.64 R4, c[0x0][0xb10] ;  /* 0x0002c400ff047b82 */ /* 0x000e700000000a00 */
[----:B------:R-:W2:Y:S08]  /*1420*/  LDC.64 R2, c[0x0][0xb18] ;  /* 0x0002c600ff027b82 */ /* 0x000eb00000000a00 */
[----:B------:R-:W3:Y:S08]  /*1430*/  LDC R6, c[0x0][0xb20] ;  /* 0x0002c800ff067b82 */ /* 0x000ef00000000800 */
[----:B------:R-:W4:Y:S01]  /*1440*/  LDC R14, c[0x0][0xb0c] ;  /* 0x0002c300ff0e7b82 */ /* 0x000f220000000800 */
[----:B-1----:R-:W-:-:S05]  /*1450*/  IMAD.HI.U32 R4, R21, R4, RZ ;  /* 0x0000000415047227 */ /* 0x002fca00078e00ff */
[----:B------:R-:W-:Y:S01]  /*1460*/  SHF.R.U32.HI R4, RZ, R5, R4 ;  /* 0x00000005ff047219 */ /* 0x000fe20000011604 */
[----:B--2---:R-:W-:Y:S01]  /*1470*/  IMAD.HI.U32 R3, R20, R3, RZ ;  /* 0x0000000314037227 */ /* 0x004fe200078e00ff */
[----:B------:R-:W-:-:S04]  /*1480*/  ISETP.NE.AND P0, PT, R2, 0x1, PT ;  /* 0x000000010200780c */ /* 0x000fc80003f05270 */
[----:B---3--:R-:W-:-:S04]  /*1490*/  SHF.R.U32.HI R3, RZ, R6, R3 ;  /* 0x00000006ff037219 */ /* 0x008fc80000011603 */
[----:B------:R-:W-:Y:S02]  /*14a0*/  SEL R3, R20, R3, !P0 ;  /* 0x0000000314037207 */ /* 0x000fe40004000000 */
[----:B----4-:R-:W-:-:S04]  /*14b0*/  ISETP.NE.AND P1, PT, R14, 0x1, PT ;  /* 0x000000010e00780c */ /* 0x010fc80003f25270 */
[----:B------:R-:W-:-:S05]  /*14c0*/  SEL R6, R21, R4, !P1 ;  /* 0x0000000415067207 */ /* 0x000fca0004800000 */
[----:B------:R-:W-:Y:S02]  /*14d0*/  IMAD.IADD R4, R3, 0x1, -R6 ;  /* 0x0000000103047824 */ /* 0x000fe400078e0a06 */
[----:B------:R-:W-:Y:S02]  /*14e0*/  IMAD.IADD R3, R6, 0x1, -R3 ;  /* 0x0000000106037824 */ /* 0x000fe400078e0a03 */
[----:B------:R-:W-:Y:S02]  /*14f0*/  IMAD R21, R4, R14, R21 ;  /* 0x0000000e04157224 */ /* 0x000fe400078e0215 */
[----:B------:R-:W-:Y:S02]  /*1500*/  IMAD R20, R3, R2, R20 ;  /* 0x0000000203147224 */ /* 0x000fe400078e0214 */
.L_x_19:
[----:B------:R-:W-:Y:S05]  /*1510*/  BRA.U !UP1, `(.L_x_20) ;  /* 0x00000001090c7547 */ /* 0x000fea000b800000 */
[----:B------:R-:W-:Y:S01]  /*1520*/  UCGABAR_WAIT ;  /* 0x0000000000007dc7 */ /* 0x000fe20008000000 */
[----:B------:R-:W-:Y:S01]  /*1530*/  CCTL.IVALL ;  /* 0x00000000ff00798f */ /* 0x000fe20002000000 */
[----:B------:R-:W-:Y:S05]  /*1540*/  BRA `(.L_x_21) ;  /* 0x0000000000047947 */ /* 0x000fea0003800000 */
.L_x_20:
[----:B------:R-:W-:Y:S06]  /*1550*/  BAR.SYNC.DEFER_BLOCKING 0x0 ;  /* 0x0000000000007b1d */ /* 0x000fec0000010000 */
.L_x_21:
[----:B------:R-:W-:Y:S05]  /*1560*/  BRA.U UP2, `(.L_x_22) ;  /* 0x0000001502987547 */ /* 0x000fea000b800000 */
[----:B------:R-:W1:Y:S01]  /*1570*/  LDCU UR6, c[0x0][0x38c] ;  /* 0x00007180ff0677ac */ /* 0x000e620008000800 */
[----:B------:R-:W2:Y:S01]  /*1580*/  LDC R9, c[0x0][0x370] ;  /* 0x0000dc00ff097b82 */ /* 0x000ea20000000800 */
[C---:B------:R-:W-:Y:S01]  /*1590*/  IMAD.SHL.U32 R17, R11.reuse, 0x20, RZ ;  /* 0x000000200b117824 */ /* 0x040fe200078e00ff */
[----:B------:R-:W-:Y:S01]  /*15a0*/  PLOP3.LUT P1, PT, PT, PT, UP5, 0x80, 0x8 ;  /* 0x000000000008781c */ /* 0x000fe20003f2f058 */
[----:B------:R-:W-:Y:S01]  /*15b0*/  HFMA2 R15, -RZ, RZ, 0, 5.9604644775390625e-08 ;  /* 0x00000001ff0f7431 */ /* 0x000fe200000001ff */
[----:B------:R-:W-:Y:S01]  /*15c0*/  UISETP.NE.AND UP1, UPT, UR10, URZ, UPT ;  /* 0x000000ff0a00728c */ /* 0x000fe2000bf25270 */
[----:B------:R-:W-:Y:S01]  /*15d0*/  HFMA2 R12, -RZ, RZ, 0, 0 ;  /* 0x00000000ff0c7431 */ /* 0x000fe200000001ff */
[----:B------:R-:W-:Y:S01]  /*15e0*/  ISETP.NE.AND P4, PT, R10, RZ, P5 ;  /* 0x000000ff0a00720c */ /* 0x000fe20002f85270 */
[----:B------:R-:W-:Y:S01]  /*15f0*/  IMAD.SHL.U32 R16, R11, 0x80, RZ ;  /* 0x000000800b107824 */ /* 0x000fe200078e00ff */
[----:B------:R-:W3:Y:S01]  /*1600*/  LDC R0, c[0x0][0x374] ;  /* 0x0000dd00ff007b82 */ /* 0x000ee20000000800 */
[----:B------:R-:W-:Y:S01]  /*1610*/  PLOP3.LUT P1, PT, P1, PT, PT, 0x8, 0x80 ;  /* 0x000000000080781c */ /* 0x000fe20000f2e170 */
[----:B------:R-:W-:Y:S01]  /*1620*/  IMAD.MOV.U32 R14, RZ, RZ, RZ ;  /* 0x000000ffff0e7224 */ /* 0x000fe200078e00ff */
[----:B------:R-:W-:Y:S01]  /*1630*/  MOV R8, 0x1 ;  /* 0x0000000100087802 */ /* 0x000fe20000000f00 */
[----:B------:R-:W-:Y:S01]  /*1640*/  IMAD.MOV.U32 R10, RZ, RZ, RZ ;  /* 0x000000ffff0a7224 */ /* 0x000fe200078e00ff */
[----:B------:R-:W-:Y:S01]  /*1650*/  LOP3.LUT R17, R17, 0x20, RZ, 0xc0, !PT ;  /* 0x0000002011117812 */ /* 0x000fe200078ec0ff */
[----:B------:R-:W4:Y:S01]  /*1660*/  LDCU.64 UR38, c[0x0][0x348] ;  /* 0x00006900ff2677ac */ /* 0x000f220008000a00 */
[----:B-1----:R-:W-:-:S02]  /*1670*/  UIADD3 UR5, UPT, UPT, UR6, 0x7f, URZ ;  /* 0x0000007f06057890 */ /* 0x002fc4000fffe0ff */
[----:B------:R-:W-:Y:S02]  /*1680*/  UIADD3 UR61, UPT, UPT, UR6, 0xfe, URZ ;  /* 0x000000fe063d7890 */ /* 0x000fe4000fffe0ff */
[----:B------:R-:W-:Y:S02]  /*1690*/  USHF.R.S32.HI UR4, URZ, 0x1f, UR5 ;  /* 0x0000001fff047899 */ /* 0x000fe40008011405 */
[----:B------:R-:W-:Y:S02]  /*16a0*/  USEL UR37, UR37, 0x2, UP1 ;  /* 0x0000000225257887 */ /* 0x000fe40008800000 */
[----:B------:R-:W-:Y:S01]  /*16b0*/  ULEA.HI UR4, UR4, UR5, URZ, 0x7 ;  /* 0x0000000504047291 */ /* 0x000fe2000f8f38ff */
[----:B------:R-:W-:-:S03]  /*16c0*/  UMOV UR23, URZ ;  /* 0x000000ff00177c82 */ /* 0x000fc60008000000 */
[----:B------:R-:W-:Y:S02]  /*16d0*/  USHF.R.S32.HI UR53, URZ, 0x7, UR4 ;  /* 0x00000007ff357899 */ /* 0x000fe40008011404 */
[----:B------:R-:W-:Y:S02]  /*16e0*/  UIADD3 UR4, UPT, UPT, UR6, -0x1, URZ ;  /* 0xffffffff06047890 */ /* 0x000fe4000fffe0ff */
[----:B------:R-:W-:Y:S02]  /*16f0*/  UISETP.LT.U32.AND UP0, UPT, UR53, 0x2, UPT ;  /* 0x000000023500788c */ /* 0x000fe4000bf01070 */
[----:B------:R-:W-:Y:S02]  /*1700*/  UISETP.GE.U32.AND UP2, UPT, UR4, -0xff, UPT ;  /* 0xffffff010400788c */ /* 0x000fe4000bf46070 */
[----:B------:R-:W-:-:S04]  /*1710*/  USEL UR47, UR53, 0x2, UP0 ;  /* 0x00000002352f7887 */ /* 0x000fc80008000000 */
[----:B------:R-:W-:Y:S02]  /*1720*/  UIADD3 UR4, UPT, UPT, UR47, -0x1, URZ ;  /* 0xffffffff2f047890 */ /* 0x000fe4000fffe0ff */
[----:B------:R-:W-:-:S03]  /*1730*/  UIADD3 UR55, UPT, UPT, UR53, -UR47, URZ ;  /* 0x8000002f35377290 */ /* 0x000fc6000fffe0ff */
[----:B------:R-:W-:-:S04]  /*1740*/  @UP2 UIADD3 UR4, UPT, UPT, UR47, URZ, URZ ;  /* 0x000000ff2f042290 */ /* 0x000fc8000fffe0ff */
[----:B------:R-:W-:Y:S02]  /*1750*/  UIADD3 UR45, UPT, UPT, UR4, 0x1, URZ ;  /* 0x00000001042d7890 */ /* 0x000fe4000fffe0ff */
[----:B--2-4-:R-:W-:-:S12]  /*1760*/  UIADD3 UR54, UPT, UPT, -UR4, URZ, URZ ;  /* 0x000000ff04367290 */ /* 0x014fd8000fffe1ff */
.L_x_46:
[----:B------:R-:W-:Y:S01]  /*1770*/  UISETP.NE.AND UP0, UPT, UR46, URZ, UPT ;  /* 0x000000ff2e00728c */ /* 0x000fe2000bf05270 */
[----:B------:R-:W1:Y:S08]  /*1780*/  S2UR UR46, SR_CgaCtaId ;  /* 0x00000000002e79c3 */ /* 0x000e700000008800 */
[----:B------:R-:W-:Y:S05]  /*1790*/  BRA.U UP0, `(.L_x_23) ;  /* 0x0000000100347547 */ /* 0x000fea000b800000 */
[----:B------:R-:W2:Y:S01]  /*17a0*/  S2R R2, SR_CgaCtaId ;  /* 0x0000000000027919 */ /* 0x000ea20000008800 */
[----:B------:R-:W-:-:S04]  /*17b0*/  MOV R3, 0x400 ;  /* 0x0000040000037802 */ /* 0x000fc80000000f00 */
[----:B--2---:R-:W-:Y:S02]  /*17c0*/  LEA R3, R2, R3, 0x18 ;  /* 0x0000000302037211 */ /* 0x004fe400078ec0ff */
[----:B------:R-:W-:-:S03]  /*17d0*/  SHF.L.U32 R2, R8, 0x1f, RZ ;  /* 0x0000001f08027819 */ /* 0x000fc600000006ff */
[----:B------:R-:W-:-:S04]  /*17e0*/  IMAD R3, R10, 0x8, R3 ;  /* 0x000000080a037824 */ /* 0x000fc800078e0203 */
[----:B------:R-:W2:Y:S02]  /*17f0*/  SYNCS.PHASECHK.TRANS64.TRYWAIT P0, [R3+URZ+0xe0], R2 ;  /* 0x0000e002030075a7 */ /* 0x000ea400080011ff */
[----:B--2---:R-:W-:Y:S05]  /*1800*/  @!P0 BRA `(.L_x_24) ;  /* 0x00000078007c8947 */ /* 0x004fea0003800000 */
.L_x_151:
[----:B------:R-:W-:Y:S01]  /*1810*/  VIADD R10, R10, 0x1 ;  /* 0x000000010a0a7836 */ /* 0x000fe20000000000 */
[----:B------:R2:W-:Y:S04]  /*1820*/  SYNCS.ARRIVE.TRANS64.A1T0 RZ, [R3+URZ+0xd0], RZ ;  /* 0x0000d0ff03ff79a7 */ /* 0x0005e800081000ff */
[----:B------:R-:W-:-:S04]  /*1830*/  ISETP.NE.AND P0, PT, R10, 0x2, PT ;  /* 0x000000020a00780c */ /* 0x000fc80003f05270 */
[----:B------:R-:W-:Y:S02]  /*1840*/  SEL R10, R10, RZ, P0 ;  /* 0x000000ff0a0a7207 */ /* 0x000fe40000000000 */
[----:B--2---:R-:W-:-:S04]  /*1850*/  SEL R3, RZ, 0x1, P0 ;  /* 0x00000001ff037807 */ /* 0x004fc80000000000 */
[----:B------:R-:W-:-:S07]  /*1860*/  LOP3.LUT R8, R8, R3, RZ, 0x3c, !PT ;  /* 0x0000000308087212 */ /* 0x000fce00078e3cff */
.L_x_23:
[----:B------:R-:W-:Y:S01]  /*1870*/  UMOV UR21, 0x400 ;  /* 0x0000040000157882 */ /* 0x000fe20000000000 */
[----:B------:R-:W-:Y:S01]  /*1880*/  LEA.HI R3, R21, R21, RZ, 0x1 ;  /* 0x0000001515037211 */ /* 0x000fe200078f08ff */
[----:B-1----:R-:W-:Y:S01]  /*1890*/  ULEA UR21, UR46, UR21, 0x18 ;  /* 0x000000152e157291 */ /* 0x002fe2000f8ec0ff */
[----:B------:R-:W-:Y:S01]  /*18a0*/  SHF.L.U32 R2, R15, 0x1f, RZ ;  /* 0x0000001f0f027819 */ /* 0x000fe200000006ff */
[----:B------:R-:W-:Y:S01]  /*18b0*/  UISETP.GE.U32.AND UP0, UPT, UR61, 0xff, UPT ;  /* 0x000000ff3d00788c */ /* 0x000fe2000bf06070 */
[----:B------:R-:W-:Y:S01]  /*18c0*/  R2UR UR5, R20 ;  /* 0x00000000140572ca */ /* 0x000fe200000e0000 */
[----:B------:R-:W-:Y:S01]  /*18d0*/  ULEA UR4, UR23, UR21, 0x3 ;  /* 0x0000001517047291 */ /* 0x000fe2000f8e18ff */
[----:B------:R-:W-:Y:S01]  /*18e0*/  IMAD.SHL.U32 R3, R3, 0x80, RZ ;  /* 0x0000008003037824 */ /* 0x000fe200078e00ff */
[----:B------:R-:W-:Y:S01]  /*18f0*/  R2UR UR59, R16 ;  /* 0x00000000103b72ca */ /* 0x000fe200000e0000 */
[----:B------:R-:W-:Y:S01]  /*1900*/  UMOV UR22, URZ ;  /* 0x000000ff00167c82 */ /* 0x000fe20008000000 */
[----:B------:R-:W-:-:S02]  /*1910*/  R2UR UR27, R17 ;  /* 0x00000000111b72ca */ /* 0x000fc400000e0000 */
[----:B------:R-:W-:-:S03]  /*1920*/  LOP3.LUT R3, R3, 0xffffff00, RZ, 0xc0, !PT ;  /* 0xffffff0003037812 */ /* 0x000fc600078ec0ff */
[----:B------:R1:W2:Y:S01]  /*1930*/  SYNCS.PHASECHK.TRANS64.TRYWAIT P2, [UR4+0x10], R2 ;  /* 0x00001002ff0075a7 */ /* 0x0002a20008041104 */
[----:B------:R-:W-:-:S07]  /*1940*/  R2UR UR4, R3 ;  /* 0x00000000030472ca */ /* 0x000fce00000e0000 */
[----:B------:R-:W-:-:S06]  /*1950*/  ULEA UR27, UR5, UR27, 0x6 ;  /* 0x0000001b051b7291 */ /* 0x000fcc000f8e30ff */
[----:B------:R-:W-:Y:S01]  /*1960*/  ULOP3.LUT UR59, UR4, 0x80, UR59, 0xf8, !UPT ;  /* 0x00000080043b7892 */ /* 0x000fe2000f8ef83b */
[----:B------:R-:W-:Y:S11]  /*1970*/  BRA.U !UP0, `(.L_x_25) ;  /* 0x0000000508587547 */ /* 0x000ff6000b800000 */
[----:B------:R-:W-:Y:S01]  /*1980*/  UMOV UR29, UR54 ;  /* 0x00000036001d7c82 */ /* 0x000fe20008000000 */
[----:B------:R-:W-:Y:S01]  /*1990*/  UMOV UR6, UR23 ;  /* 0x0000001700067c82 */ /* 0x000fe20008000000 */
[----:B------:R-:W-:-:S05]  /*19a0*/  UMOV UR42, 0x40 ;  /* 0x00000040002a7882 */ /* 0x000fca0000000000 */
.L_x_33:
[----:B------:R-:W-:Y:S01]  /*19b0*/  ULEA UR7, UR6, UR21, 0x3 ;  /* 0x0000001506077291 */ /* 0x000fe2000f8e18ff */
[----:B--2---:R-:W-:Y:S01]  /*19c0*/  @P5 MOV R3, 0x28000 ;  /* 0x0002800000035802 */ /* 0x004fe20000000f00 */
[----:B--2-4-:R-:W-:Y:S10]  /*19d0*/  @P2 BRA `(.L_x_26) ;  /* 0x00000000000c2947 */ /* 0x014ff40003800000 */
[----:B------:R-:W-:-:S04]  /*19e0*/  SHF.L.U32 R5, R15, 0x1f, RZ ;  /* 0x0000001f0f057819 */ /* 0x000fc800000006ff */
[----:B------:R-:W2:Y:S02]  /*19f0*/  SYNCS.PHASECHK.TRANS64.TRYWAIT P0, [UR7+0x10], R5 ;  /* 0x00001005ff0075a7 */ /* 0x000ea40008001107 */
[----:B--2---:R-:W-:Y:S05]  /*1a00*/  @!P0 BRA `(.L_x_27) ;  /* 0x0000007800108947 */ /* 0x004fea0003800000 */
.L_x_26:
[----:B------:R2:W-:Y:S01]  /*1a10*/  @P5 SYNCS.ARRIVE.TRANS64 RZ, [UR7], R3 ;  /* 0x00000003ffff59a7 */ /* 0x0005e20008000007 */
[----:B------:R-:W-:Y:S02]  /*1a20*/  ULOP3.LUT UR4, UR37, 0x2, URZ, 0xfc, !UPT ;  /* 0x0000000225047892 */ /* 0x000fe4000f8efcff */
[----:B------:R-:W-:Y:S02]  /*1a30*/  UIADD3 UR29, UPT, UPT, UR29, 0x1, URZ ;  /* 0x000000011d1d7890 */ /* 0x000fe4000fffe0ff */
[----:B------:R-:W-:Y:S02]  /*1a40*/  UISETP.NE.AND UP0, UPT, UR4, 0x2, UPT ;  /* 0x000000020400788c */ /* 0x000fe4000bf05270 */
[----:B------:R-:W-:-:S07]  /*1a50*/  UISETP.NE.AND UP2, UPT, UR29, 0x1, UPT ;  /* 0x000000011d00788c */ /* 0x000fce000bf45270 */
[----:B------:R-:W-:Y:S05]  /*1a60*/  BRA.U UP0, `(.L_x_28) ;  /* 0x0000000100047547 */ /* 0x000fea000b800000 */
[----:B------:R-:W-:Y:S05]  /*1a70*/  BPT.TRAP 0x1 ;  /* 0x000000040000795c */ /* 0x000fea0000300000 */
.L_x_28:
[----:B------:R-:W-:Y:S04]  /*1a80*/  BSSY.RECONVERGENT B0, `(.L_x_29) ;  /* 0x0000003000007945 */ /* 0x000fe80003800200 */
[----:B------:R-:W-:Y:S05]  /*1a90*/  @!P4 BRA `(.L_x_30) ;  /* 0x000000000004c947 */ /* 0x000fea0003800000 */
[----:B------:R-:W-:Y:S05]  /*1aa0*/  BPT.TRAP 0x1 ;  /* 0x000000040000795c */ /* 0x000fea0000300000 */
.L_x_30:
[----:B------:R-:W-:Y:S05]  /*1ab0*/  BSYNC.RECONVERGENT B0 ;  /* 0x0000000000007941 */ /* 0x000fea0003800200 */
.L_x_29:
[----:B------:R-:W-:Y:S01]  /*1ac0*/  UIADD3 UR4, UPT, UPT, UR6, 0x1, URZ ;  /* 0x0000000106047890 */ /* 0x000fe2000fffe0ff */
[----:B------:R-:W-:Y:S01]  /*1ad0*/  BSSY.RECONVERGENT B0, `(.L_x_31) ;  /* 0x000003c000007945 */ /* 0x000fe20003800200 */
[----:B------:R-:W-:Y:S02]  /*1ae0*/  ELECT P0, URZ, PT ;  /* 0x0000000000ff782f */ /* 0x000fe40003800000 */
[----:B------:R-:W-:-:S04]  /*1af0*/  UISETP.NE.AND UP0, UPT, UR4, 0x2, UPT ;  /* 0x000000020400788c */ /* 0x000fc8000bf05270 */
[----:B------:R-:W-:Y:S02]  /*1b00*/  USEL UR5, URZ, 0x1, UP0 ;  /* 0x00000001ff057887 */ /* 0x000fe40008000000 */
[----:B------:R-:W-:-:S04]  /*1b10*/  USEL UR23, UR4, URZ, UP0 ;  /* 0x000000ff04177287 */ /* 0x000fc80008000000 */
[----:B------:R-:W-:Y:S01]  /*1b20*/  ULEA UR4, UR23, UR21, 0x3 ;  /* 0x0000001517047291 */ /* 0x000fe2000f8e18ff */
[----:B------:R-:W-:-:S04]  /*1b30*/  LOP3.LUT R15, R15, UR5, RZ, 0x3c, !PT ;  /* 0x000000050f0f7c12 */ /* 0x000fc8000f8e3cff */
[----:B-1----:R-:W-:-:S04]  /*1b40*/  SHF.L.U32 R2, R15, 0x1f, RZ ;  /* 0x0000001f0f027819 */ /* 0x002fc800000006ff */
[----:B------:R1:W4:Y:S01]  /*1b50*/  SYNCS.PHASECHK.TRANS64.TRYWAIT P2, [UR4+0x10], R2 ;  /* 0x00001002ff0075a7 */ /* 0x0003220008041104 */
[----:B------:R-:W-:Y:S05]  /*1b60*/  @!P0 BRA `(.L_x_32) ;  /* 0x0000000000c88947 */ /* 0x000fea0003800000 */
[----:B------:R-:W-:Y:S02]  /*1b70*/  ULEA UR32, UR6, UR21, 0x10 ;  /* 0x0000001506207291 */ /* 0x000fe4000f8e80ff */
[----:B------:R-:W-:Y:S02]  /*1b80*/  UIADD3 UR4, UP1, UPT, UR38, 0x80, URZ ;  /* 0x0000008026047890 */ /* 0x000fe4000ff3e0ff */
[----:B------:R-:W-:Y:S02]  /*1b90*/  ULEA UR13, UR6, UR21, 0xe ;  /* 0x00000015060d7291 */ /* 0x000fe4000f8e70ff */
[----:B------:R-:W-:Y:S02]  /*1ba0*/  UIADD3 UR14, UP0, UPT, UR38, 0x180, URZ ;  /* 0x00000180260e7890 */ /* 0x000fe4000ff1e0ff */
[----:B------:R-:W-:Y:S02]  /*1bb0*/  UIADD3 UR58, UPT, UPT, UR42, -0x40, URZ ;  /* 0xffffffc02a3a7890 */ /* 0x000fe4000fffe0ff */
[----:B------:R-:W-:-:S02]  /*1bc0*/  ULOP3.LUT UR57, UR7, 0xfefffff8, URZ, 0xc0, !UPT ;  /* 0xfefffff807397892 */ /* 0x000fc4000f8ec0ff */
[----:B------:R-:W-:Y:S02]  /*1bd0*/  UIADD3.X UR5, UPT, UPT, URZ, UR39, URZ, UP1, !UPT ;  /* 0x00000027ff057290 */ /* 0x000fe40008ffe4ff */
[----:B------:R-:W-:Y:S02]  /*1be0*/  UIADD3 UR56, UPT, UPT, UR32, 0x8400, URZ ;  /* 0x0000840020387890 */ /* 0x000fe4000fffe0ff */
[----:B------:R-:W-:Y:S02]  /*1bf0*/  UIADD3 UR50, UPT, UPT, UR42, -0x20, URZ ;  /* 0xffffffe02a327890 */ /* 0x000fe4000fffe0ff */
[----:B------:R-:W-:Y:S02]  /*1c00*/  UIADD3 UR48, UPT, UPT, UR32, 0xc400, URZ ;  /* 0x0000c40020307890 */ /* 0x000fe4000fffe0ff */
[----:B------:R-:W-:Y:S02]  /*1c10*/  UIADD3 UR40, UPT, UPT, UR32, 0x10400, URZ ;  /* 0x0001040020287890 */ /* 0x000fe4000fffe0ff */
[----:B------:R-:W-:-:S02]  /*1c20*/  UIADD3 UR34, UPT, UPT, UR42, 0x20, URZ ;  /* 0x000000202a227890 */ /* 0x000fc4000fffe0ff */
[----:B------:R-:W-:Y:S02]  /*1c30*/  UIADD3 UR32, UPT, UPT, UR32, 0x14400, URZ ;  /* 0x0001440020207890 */ /* 0x000fe4000fffe0ff */
[----:B------:R-:W-:Y:S02]  /*1c40*/  UIADD3.X UR15, UPT, UPT, URZ, UR39, URZ, UP0, !UPT ;  /* 0x00000027ff0f7290 */ /* 0x000fe400087fe4ff */
[----:B------:R-:W-:Y:S02]  /*1c50*/  UIADD3 UR24, UPT, UPT, UR13, 0x28400, URZ ;  /* 0x000284000d187890 */ /* 0x000fe4000fffe0ff */
[----:B------:R-:W-:Y:S01]  /*1c60*/  UIADD3 UR8, UPT, UPT, UR13, 0x29400, URZ ;  /* 0x000294000d087890 */ /* 0x000fe2000fffe0ff */
[----:B------:R-:W-:Y:S01]  /*1c70*/  UMOV UR30, 0x0 ;  /* 0x00000000001e7882 */ /* 0x000fe20000000000 */
[----:B------:R-:W-:Y:S01]  /*1c80*/  UMOV UR31, 0x10000000 ;  /* 0x10000000001f7882 */ /* 0x000fe20000000000 */
[----:B------:R-:W-:Y:S01]  /*1c90*/  UMOV UR51, UR59 ;  /* 0x0000003b00337c82 */ /* 0x000fe20008000000 */
[----:B------:R-:W-:Y:S01]  /*1ca0*/  UMOV UR52, UR60 ;  /* 0x0000003c00347c82 */ /* 0x000fe20008000000 */
[----:B------:R-:W-:Y:S01]  /*1cb0*/  UMOV UR49, UR57 ;  /* 0x0000003900317c82 */ /* 0x000fe20008000000 */
[----:B------:R-:W-:Y:S01]  /*1cc0*/  UMOV UR43, UR59 ;  /* 0x0000003b002b7c82 */ /* 0x000fe20008000000 */
[----:B------:R-:W-:Y:S01]  /*1cd0*/  UMOV UR44, UR60 ;  /* 0x0000003c002c7c82 */ /* 0x000fe20008000000 */
[----:B------:R-:W-:Y:S01]  /*1ce0*/  UMOV UR41, UR57 ;  /* 0x0000003900297c82 */ /* 0x000fe20008000000 */
[----:B------:R-:W-:Y:S01]  /*1cf0*/  UTMALDG.3D.2CTA [UR56], [UR4], desc[UR30] ;  /* 0x00001e38040075b4 */ /* 0x000fe20008211000 */
[----:B------:R-:W-:Y:S01]  /*1d00*/  UMOV UR35, UR59 ;  /* 0x0000003b00237c82 */ /* 0x000fe20008000000 */
        /* <DEDUP_REMOVED lines=10> */
[----:B------:R-:W-:Y:S01]  /*1db0*/  UIADD3 UR16, UPT, UPT, UR13, 0x2a400, URZ ;  /* 0x0002a4000d107890 */ /* 0x000fe2000fffe0ff */
[----:B------:R-:W-:Y:S01]  /*1dc0*/  UMOV UR18, UR42 ;  /* 0x0000002a00127c82 */ /* 0x000fe20008000000 */
[----:B------:R-:W-:Y:S01]  /*1dd0*/  UMOV UR19, UR27 ;  /* 0x0000001b00137c82 */ /* 0x000fe20008000000 */
[----:B------:R-:W-:Y:S01]  /*1de0*/  UTMALDG.3D.2CTA [UR40], [UR4], desc[UR30] ;  /* 0x00001e28040075b4 */ /* 0x000fe20008211000 */
[----:B------:R-:W-:Y:S01]  /*1df0*/  UMOV UR20, UR60 ;  /* 0x0000003c00147c82 */ /* 0x000fe20008000000 */
[----:B------:R-:W-:Y:S01]  /*1e00*/  UMOV UR17, UR57 ;  /* 0x0000003900117c82 */ /* 0x000fe20008000000 */
[----:B------:R-:W-:Y:S01]  /*1e10*/  UTMALDG.3D.2CTA [UR32], [UR4], desc[UR30] ;  /* 0x00001e20040075b4 */ /* 0x000fe20008211000 */
[----:B------:R-:W-:Y:S01]  /*1e20*/  UTMALDG.3D.2CTA [UR24], [UR14], desc[UR30] ;  /* 0x00001e180e0075b4 */ /* 0x000fe20008211000 */
[----:B------:R2:W-:Y:S01]  /*1e30*/  UTMALDG.3D.2CTA [UR8], [UR14], desc[UR30] ;  /* 0x00001e080e0075b4 */ /* 0x0005e20008211000 */
[----:B------:R1:W-:Y:S01]  /*1e40*/  UTMALDG.3D.2CTA [UR16], [UR14], desc[UR30] ;  /* 0x00001e100e0075b4 */ /* 0x0003e20008211000 */
[----:B--2---:R-:W-:Y:S01]  /*1e50*/  UIADD3 UR8, UPT, UPT, UR13, 0x2b400, URZ ;  /* 0x0002b4000d087890 */ /* 0x004fe2000fffe0ff */
[----:B------:R-:W-:-:S08]  /*1e60*/  UMOV UR10, UR34 ;  /* 0x00000022000a7c82 */ /* 0x000fd00008000000 */
[----:B------:R1:W-:Y:S02]  /*1e70*/  UTMALDG.3D.2CTA [UR8], [UR14], desc[UR30] ;  /* 0x00001e080e0075b4 */ /* 0x0003e40008211000 */
[----:B-1----:R-:W-:Y:S01]  /*1e80*/  NOP ;  /* 0x0000000000007918 */ /* 0x002fe20000000000 */
.L_x_32:
[----:B------:R-:W-:Y:S05]  /*1e90*/  BSYNC.RECONVERGENT B0 ;  /* 0x0000000000007941 */ /* 0x000fea0003800200 */
.L_x_31:
[----:B------:R-:W-:Y:S01]  /*1ea0*/  UIADD3 UR42, UPT, UPT, UR42, 0x80, URZ ;  /* 0x000000802a2a7890 */ /* 0x000fe2000fffe0ff */
[----:B------:R-:W-:Y:S01]  /*1eb0*/  UMOV UR6, UR23 ;  /* 0x0000001700067c82 */ /* 0x000fe20008000000 */
[----:B------:R-:W-:Y:S01]  /*1ec0*/  UMOV UR22, UR45 ;  /* 0x0000002d00167c82 */ /* 0x000fe20008000000 */
[----:B------:R-:W-:Y:S09]  /*1ed0*/  BRA.U UP2, `(.L_x_33) ;  /* 0xfffffff902b47547 */ /* 0x000ff2000b83ffff */
.L_x_25:
[----:B------:R-:W-:Y:S01]  /*1ee0*/  ULEA UR4, UR23, UR21, 0x3 ;  /* 0x0000001517047291 */ /* 0x000fe2000f8e18ff */
[----:B-1----:R-:W-:Y:S01]  /*1ef0*/  SHF.L.U32 R2, R15, 0x1f, RZ ;  /* 0x0000001f0f027819 */ /* 0x002fe200000006ff */
[----:B------:R-:W-:Y:S01]  /*1f00*/  @!P1 SYNCS.ARRIVE.TRANS64.A1T0 RZ, [UR21+0x68], RZ ;  /* 0x000068ffffff99a7 */ /* 0x000fe20008100015 */
[----:B------:R-:W-:-:S06]  /*1f10*/  UISETP.GT.AND UP0, UPT, UR53, UR47, UPT ;  /* 0x0000002f3500728c */ /* 0x000fcc000bf04270 */
[----:B------:R1:W1:Y:S03]  /*1f20*/  SYNCS.PHASECHK.TRANS64.TRYWAIT P1, [UR4+0x10], R2 ;  /* 0x00001002ff0075a7 */ /* 0x0002660008021104 */
[----:B------:R-:W-:Y:S05]  /*1f30*/  BRA.U !UP0, `(.L_x_34) ;  /* 0x0000000508507547 */ /* 0x000fea000b800000 */
[----:B------:R-:W-:Y:S01]  /*1f40*/  UIADD3 UR29, UPT, UPT, UR55, UR22, URZ ;  /* 0x00000016371d7290 */ /* 0x000fe2000fffe0ff */
[----:B------:R-:W-:-:S11]  /*1f50*/  UMOV UR6, UR23 ;  /* 0x0000001700067c82 */ /* 0x000fd60008000000 */
.L_x_42:
[----:B------:R-:W-:Y:S01]  /*1f60*/  ULEA UR7, UR6, UR21, 0x3 ;  /* 0x0000001506077291 */ /* 0x000fe2000f8e18ff */
[----:B--2---:R-:W-:Y:S01]  /*1f70*/  @P5 MOV R3, 0x28000 ;  /* 0x0002800000035802 */ /* 0x004fe20000000f00 */
[----:B-1----:R-:W-:Y:S10]  /*1f80*/  @P1 BRA `(.L_x_35) ;  /* 0x00000000000c1947 */ /* 0x002ff40003800000 */
[----:B------:R-:W-:-:S04]  /*1f90*/  SHF.L.U32 R5, R15, 0x1f, RZ ;  /* 0x0000001f0f057819 */ /* 0x000fc800000006ff */
[----:B------:R-:W1:Y:S02]  /*1fa0*/  SYNCS.PHASECHK.TRANS64.TRYWAIT P0, [UR7+0x10], R5 ;  /* 0x00001005ff0075a7 */ /* 0x000e640008001107 */
[----:B-1----:R-:W-:Y:S05]  /*1fb0*/  @!P0 BRA `(.L_x_36) ;  /* 0x0000007000bc8947 */ /* 0x002fea0003800000 */
.L_x_35:
[----:B------:R2:W-:Y:S01]  /*1fc0*/  @P5 SYNCS.ARRIVE.TRANS64 RZ, [UR7], R3 ;  /* 0x00000003ffff59a7 */ /* 0x0005e20008000007 */
[----:B------:R-:W-:-:S04]  /*1fd0*/  ULOP3.LUT UR4, UR37, 0x2, URZ, 0xfc, !UPT ;  /* 0x0000000225047892 */ /* 0x000fc8000f8efcff */
[----:B------:R-:W-:-:S09]  /*1fe0*/  UISETP.NE.AND UP0, UPT, UR4, 0x2, UPT ;  /* 0x000000020400788c */ /* 0x000fd2000bf05270 */
[----:B------:R-:W-:Y:S05]  /*1ff0*/  BRA.U UP0, `(.L_x_37) ;  /* 0x0000000100047547 */ /* 0x000fea000b800000 */
[----:B------:R-:W-:Y:S05]  /*2000*/  BPT.TRAP 0x1 ;  /* 0x000000040000795c */ /* 0x000fea0000300000 */
.L_x_37:
[----:B------:R-:W-:Y:S04]  /*2010*/  BSSY.RECONVERGENT B0, `(.L_x_38) ;  /* 0x0000003000007945 */ /* 0x000fe80003800200 */
[----:B------:R-:W-:Y:S05]  /*2020*/  @!P4 BRA `(.L_x_39) ;  /* 0x000000000004c947 */ /* 0x000fea0003800000 */
[----:B------:R-:W-:Y:S05]  /*2030*/  BPT.TRAP 0x1 ;  /* 0x000000040000795c */ /* 0x000fea0000300000 */
.L_x_39:
[----:B------:R-:W-:Y:S05]  /*2040*/  BSYNC.RECONVERGENT B0 ;  /* 0x0000000000007941 */ /* 0x000fea0003800200 */
.L_x_38:
        /* <DEDUP_REMOVED lines=9> */
[----:B------:R1:W1:Y:S01]  /*20e0*/  SYNCS.PHASECHK.TRANS64.TRYWAIT P1, [UR4+0x10], R2 ;  /* 0x00001002ff0075a7 */ /* 0x0002620008021104 */
[----:B------:R-:W-:Y:S05]  /*20f0*/  @!P0 BRA `(.L_x_41) ;  /* 0x0000000000cc8947 */ /* 0x000fea0003800000 */
[----:B------:R-:W-:Y:S02]  /*2100*/  ULEA UR32, UR6, UR21, 0x10 ;  /* 0x0000001506207291 */ /* 0x000fe4000f8e80ff */
[----:B------:R-:W-:Y:S02]  /*2110*/  UIADD3 UR4, UP1, UPT, UR38, 0x80, URZ ;  /* 0x0000008026047890 */ /* 0x000fe4000ff3e0ff */
[----:B------:R-:W-:Y:S02]  /*2120*/  USHF.L.U32 UR58, UR22, 0x7, URZ ;  /* 0x00000007163a7899 */ /* 0x000fe400080006ff */
[----:B------:R-:W-:Y:S02]  /*2130*/  ULEA UR13, UR6, UR21, 0xe ;  /* 0x00000015060d7291 */ /* 0x000fe4000f8e70ff */
[----:B------:R-:W-:Y:S02]  /*2140*/  UIADD3 UR14, UP0, UPT, UR38, 0x180, URZ ;  /* 0x00000180260e7890 */ /* 0x000fe4000ff1e0ff */
[----:B------:R-:W-:-:S02]  /*2150*/  ULOP3.LUT UR57, UR7, 0xfefffff8, URZ, 0xc0, !UPT ;  /* 0xfefffff807397892 */ /* 0x000fc4000f8ec0ff */
[----:B------:R-:W-:Y:S02]  /*2160*/  UIADD3.X UR5, UPT, UPT, URZ, UR39, URZ, UP1, !UPT ;  /* 0x00000027ff057290 */ /* 0x000fe40008ffe4ff */
[----:B------:R-:W-:Y:S02]  /*2170*/  UIADD3 UR56, UPT, UPT, UR32, 0x8400, URZ ;  /* 0x0000840020387890 */ /* 0x000fe4000fffe0ff */
[----:B------:R-:W-:Y:S02]  /*2180*/  UIADD3 UR50, UPT, UPT, UR58, 0x20, URZ ;  /* 0x000000203a327890 */ /* 0x000fe4000fffe0ff */
[----:B------:R-:W-:Y:S02]  /*2190*/  UIADD3 UR48, UPT, UPT, UR32, 0xc400, URZ ;  /* 0x0000c40020307890 */ /* 0x000fe4000fffe0ff */
[----:B------:R-:W-:Y:S02]  /*21a0*/  UIADD3 UR42, UPT, UPT, UR58, 0x40, URZ ;  /* 0x000000403a2a7890 */ /* 0x000fe4000fffe0ff */
[----:B------:R-:W-:-:S02]  /*21b0*/  UIADD3 UR40, UPT, UPT, UR32, 0x10400, URZ ;  /* 0x0001040020287890 */ /* 0x000fc4000fffe0ff */
[----:B------:R-:W-:Y:S02]  /*21c0*/  UIADD3 UR34, UPT, UPT, UR58, 0x60, URZ ;  /* 0x000000603a227890 */ /* 0x000fe4000fffe0ff */
        /* <DEDUP_REMOVED lines=37> */
[----:B--2---:R-:W-:Y:S01]  /*2420*/  NOP ;  /* 0x0000000000007918 */ /* 0x004fe20000000000 */
.L_x_41:
[----:B-1----:R-:W-:Y:S05]  /*2430*/  BSYNC.RECONVERGENT B0 ;  /* 0x0000000000007941 */ /* 0x002fea0003800200 */
.L_x_40:
[----:B------:R-:W-:Y:S01]  /*2440*/  UIADD3 UR22, UPT, UPT, UR22, 0x1, URZ ;  /* 0x0000000116167890 */ /* 0x000fe2000fffe0ff */
[----:B------:R-:W-:-:S03]  /*2450*/  UMOV UR6, UR23 ;  /* 0x0000001700067c82 */ /* 0x000fc60008000000 */
[----:B------:R-:W-:-:S09]  /*2460*/  UISETP.NE.AND UP0, UPT, UR22, UR29, UPT ;  /* 0x0000001d1600728c */ /* 0x000fd2000bf05270 */
[----:B------:R-:W-:Y:S05]  /*2470*/  BRA.U UP0, `(.L_x_42) ;  /* 0xfffffff900b87547 */ /* 0x000fea000b83ffff */
.L_x_34:
[----:B-1----:R-:W-:Y:S01]  /*2480*/  LEA R2, R14, UR21, 0x3 ;  /* 0x000000150e027c11 */ /* 0x002fe2000f8e18ff */
[----:B------:R-:W-:Y:S01]  /*2490*/  NOP ;  /* 0x0000000000007918 */ /* 0x000fe20000000000 */
[----:B--2---:R-:W-:Y:S02]  /*24a0*/  SHF.L.U32 R3, R12, 0x1f, RZ ;  /* 0x0000001f0c037819 */ /* 0x004fe400000006ff */
[----:B------:R-:W-:Y:S02]  /*24b0*/  LEA R4, R14, UR21, 0x4 ;  /* 0x000000150e047c11 */ /* 0x000fe4000f8e20ff */
[----:B------:R-:W1:Y:S02]  /*24c0*/  SYNCS.PHASECHK.TRANS64.TRYWAIT P0, [R2+URZ+0x70], R3 ;  /* 0x00007003020075a7 */ /* 0x000e6400080011ff */
[----:B-1----:R-:W-:Y:S05]  /*24d0*/  @!P0 BRA `(.L_x_43) ;  /* 0x0000006c008c8947 */ /* 0x002fea0003800000 */
.L_x_154:
[----:B------:R-:W4:Y:S01]  /*24e0*/  LDS.128 R4, [R4+0x100] ;  /* 0x0001000004047984 */ /* 0x000f220000000c00 */
[----:B------:R-:W-:Y:S01]  /*24f0*/  ISETP.GE.AND P0, PT, R26, 0x1, PT ;  /* 0x000000011a00780c */ /* 0x000fe20003f06270 */
[----:B-1----:R-:W-:Y:S01]  /*2500*/  VIADD R2, R2, 0x80 ;  /* 0x0000008002027836 */ /* 0x002fe20000000000 */
[----:B------:R-:W-:Y:S01]  /*2510*/  @!PT LDS RZ, [RZ] ;  /* 0x00000000fffff984 */ /* 0x000fe20000000800 */
[----:B------:R-:W-:Y:S01]  /*2520*/  @!PT LDS RZ, [RZ] ;  /* 0x00000000fffff984 */ /* 0x000fe20000000800 */
[----:B------:R-:W-:Y:S01]  /*2530*/  @!PT LDS RZ, [RZ] ;  /* 0x00000000fffff984 */ /* 0x000fe20000000800 */
[----:B------:R-:W-:Y:S01]  /*2540*/  @!PT LDS RZ, [RZ] ;  /* 0x00000000fffff984 */ /* 0x000fe20000000800 */
[----:B------:R1:W-:Y:S06]  /*2550*/  MEMBAR.ALL.CTA ;  /* 0x0000000000007992 */ /* 0x0003ec0000008000 */
[----:B-1----:R-:W1:Y:S01]  /*2560*/  FENCE.VIEW.ASYNC.S ;  /* 0x00000000000073c6 */ /* 0x002e620000000000 */
[----:B------:R-:W-:-:S04]  /*2570*/  PRMT R2, RZ, 0x654, R2 ;  /* 0x00000654ff027816 */ /* 0x000fc80000000002 */
[----:B-1----:R1:W-:Y:S01]  /*2580*/  SYNCS.ARRIVE.TRANS64.RED.A1T0 RZ, [R2+URZ], RZ ;  /* 0x000000ff02ff79a7 */ /* 0x0023e200081004ff */
[----:B----4-:R-:W-:-:S13]  /*2590*/  LOP3.LUT P2, RZ, R6, 0x1, RZ, 0xc0, !PT ;  /* 0x0000000106ff7812 */ /* 0x010fda000784c0ff */
[----:B------:R-:W-:Y:S01]  /*25a0*/  @P2 SHF.R.U32.HI R3, RZ, 0x10, R5 ;  /* 0x00000010ff032819 */ /* 0x000fe20000011605 */
[----:B------:R-:W-:Y:S01]  /*25b0*/  VOTEU.ANY UP0, P2 ;  /* 0x0000000000ff7886 */ /* 0x000fe20001000100 */
[----:B------:R-:W-:Y:S02]  /*25c0*/  @P2 MOV R13, R4 ;  /* 0x00000004000d2202 */ /* 0x000fe40000000f00 */
[----:B------:R-:W-:Y:S02]  /*25d0*/  @P2 R2UR.BROADCAST UR4, R3 ;  /* 0x00000000030422ca */ /* 0x000fe400008e0000 */
[----:B------:R-:W-:-:S11]  /*25e0*/  @P2 LOP3.LUT R11, R5, 0xffff, RZ, 0xc0, !PT ;  /* 0x0000ffff050b2812 */ /* 0x000fd600078ec0ff */
[----:B------:R-:W-:Y:S01]  /*25f0*/  @UP0 UMOV UR60, UR4 ;  /* 0x00000004003c0c82 */ /* 0x000fe20008000000 */
[----:B-1----:R-:W-:Y:S05]  /*2600*/  @!P0 BRA `(.L_x_44) ;  /* 0x0000000000b88947 */ /* 0x002fea0003800000 */
[----:B------:R-:W3:Y:S01]  /*2610*/  LDC.64 R4, c[0x0][0xb18] ;  /* 0x0002c600ff047b82 */ /* 0x000ee20000000a00 */
[----:B------:R-:W-:-:S07]  /*2620*/  ISETP.NE.AND P3, PT, R26, 0x1, PT ;  /* 0x000000011a00780c */ /* 0x000fce0003f65270 */
[----:B------:R-:W1:Y:S08]  /*2630*/  LDC.64 R6, c[0x0][0xb10] ;  /* 0x0002c400ff067b82 */ /* 0x000e700000000a00 */
[----:B------:R-:W2:Y:S08]  /*2640*/  LDC R18, c[0x0][0xb20] ;  /* 0x0002c800ff127b82 */ /* 0x000eb00000000800 */
[----:B------:R-:W4:Y:S01]  /*2650*/  LDC R20, c[0x0][0xb0c] ;  /* 0x0002c300ff147b82 */ /* 0x000f220000000800 */
[----:B---3--:R-:W-:Y:S01]  /*2660*/  IMAD.HI.U32 R19, R0, R5, RZ ;  /* 0x0000000500137227 */ /* 0x008fe200078e00ff */
[----:B------:R-:W-:-:S03]  /*2670*/  ISETP.NE.AND P0, PT, R4, 0x1, PT ;  /* 0x000000010400780c */ /* 0x000fc60003f05270 */
[----:B------:R-:W-:-:S03]  /*2680*/  IMAD.HI.U32 R5, R11, R5, RZ ;  /* 0x000000050b057227 */ /* 0x000fc600078e00ff */
[----:B------:R-:W3:Y:S01]  /*2690*/  LDC.64 R2, c[0x0][0xb28] ;  /* 0x0002ca00ff027b82 */ /* 0x000ee20000000a00 */
[----:B-1----:R-:W-:-:S04]  /*26a0*/  IMAD.HI.U32 R22, R9, R6, RZ ;  /* 0x0000000609167227 */ /* 0x002fc800078e00ff */
[----:B------:R-:W-:Y:S01]  /*26b0*/  IMAD.HI.U32 R24, R13, R6, RZ ;  /* 0x000000060d187227 */ /* 0x000fe200078e00ff */
[----:B------:R-:W-:Y:S02]  /*26c0*/  SHF.R.U32.HI R22, RZ, R7, R22 ;  /* 0x00000007ff167219 */ /* 0x000fe40000011616 */
[-C--:B--2---:R-:W-:Y:S02]  /*26d0*/  SHF.R.U32.HI R19, RZ, R18.reuse, R19 ;  /* 0x00000012ff137219 */ /* 0x084fe40000011613 */
[----:B------:R-:W-:Y:S02]  /*26e0*/  SHF.R.U32.HI R18, RZ, R18, R5 ;  /* 0x00000012ff127219 */ /* 0x000fe40000011605 */
[----:B------:R-:W-:Y:S02]  /*26f0*/  SEL R19, R0, R19, !P0 ;  /* 0x0000001300137207 */ /* 0x000fe40004000000 */
[----:B------:R-:W-:Y:S02]  /*2700*/  SHF.R.U32.HI R24, RZ, R7, R24 ;  /* 0x00000007ff187219 */ /* 0x000fe40000011618 */
[----:B----4-:R-:W-:-:S02]  /*2710*/  ISETP.NE.AND P1, PT, R20, 0x1, PT ;  /* 0x000000011400780c */ /* 0x010fc40003f25270 */
[----:B------:R-:W-:Y:S02]  /*2720*/  SEL R5, R11, R18, !P0 ;  /* 0x000000120b057207 */ /* 0x000fe40004000000 */
[----:B------:R-:W-:Y:S02]  /*2730*/  SEL R21, R9, R22, !P1 ;  /* 0x0000001609157207 */ /* 0x000fe40004800000 */
[----:B------:R-:W-:Y:S01]  /*2740*/  SEL R7, R13, R24, !P1 ;  /* 0x000000180d077207 */ /* 0x000fe20004800000 */
[----:B---3--:R-:W-:-:S04]  /*2750*/  IMAD.HI.U32 R22, R19, R2, RZ ;  /* 0x0000000213167227 */ /* 0x008fc800078e00ff */
[----:B------:R-:W-:Y:S01]  /*2760*/  IMAD.HI.U32 R6, R21, R2, RZ ;  /* 0x0000000215067227 */ /* 0x000fe200078e00ff */
[----:B------:R-:W-:-:S04]  /*2770*/  @P3 SHF.R.U32.HI R19, RZ, R3, R22 ;  /* 0x00000003ff133219 */ /* 0x000fc80000011616 */
        /* <DEDUP_REMOVED lines=8> */
[----:B------:R-:W-:-:S04]  /*2800*/  @!P0 IMAD.HI.U32 R18, R7, R2, RZ ;  /* 0x0000000207128227 */ /* 0x000fc800078e00ff */
[----:B------:R-:W-:Y:S01]  /*2810*/  IMAD.MOV R2, RZ, RZ, -R6 ;  /* 0x000000ffff027224 */ /* 0x000fe200078e0a06 */
[----:B------:R-:W-:-:S03]  /*2820*/  @!P0 SHF.R.U32.HI R18, RZ, R3, R18 ;  /* 0x00000003ff128219 */ /* 0x000fc60000011612 */
[----:B------:R-:W-:Y:S01]  /*2830*/  IMAD R2, R26, R2, R5 ;  /* 0x000000021a027224 */ /* 0x000fe200078e0205 */
[----:B------:R-:W-:Y:S02]  /*2840*/  @!P0 SEL R3, R7, R18, !P3 ;  /* 0x0000001207038207 */ /* 0x000fe40005800000 */
[----:B------:R-:W-:-:S03]  /*2850*/  IADD3 R18, PT, PT, -R5, RZ, RZ ;  /* 0x000000ff05127210 */ /* 0x000fc60007ffe1ff */
[--C-:B------:R-:W-:Y:S02]  /*2860*/  @!P0 IMAD.IADD R6, R6, 0x1, -R3.reuse ;  /* 0x0000000106068824 */ /* 0x100fe400078e0a03 */
[----:B------:R-:W-:Y:S01]  /*2870*/  @!P0 IMAD R3, R2, R21, R3 ;  /* 0x0000001502038224 */ /* 0x000fe200078e0203 */
[----:B------:R-:W-:Y:S01]  /*2880*/  IADD3 R2, PT, PT, -R7, RZ, RZ ;  /* 0x000000ff07027210 */ /* 0x000fe20007ffe1ff */
[----:B------:R-:W-:Y:S02]  /*2890*/  @!P0 IMAD R5, R26, R6, R7 ;  /* 0x000000061a058224 */ /* 0x000fe400078e0207 */
[----:B------:R-:W-:Y:S02]  /*28a0*/  IMAD R11, R4, R18, R11 ;  /* 0x00000012040b7224 */ /* 0x000fe400078e020b */
[----:B------:R-:W-:Y:S02]  /*28b0*/  @!P0 IMAD.MOV.U32 R7, RZ, RZ, R3 ;  /* 0x000000ffff078224 */ /* 0x000fe400078e0003 */
[----:B------:R-:W-:-:S02]  /*28c0*/  IMAD R2, R20, R2, R13 ;  /* 0x0000000214027224 */ /* 0x000fc400078e020d */
[----:B------:R-:W-:Y:S02]  /*28d0*/  IMAD R11, R5, R4, R11 ;  /* 0x00000004050b7224 */ /* 0x000fe400078e020b */
[----:B------:R-:W-:Y:S02]  /*28e0*/  IMAD R13, R7, R20, R2 ;  /* 0x00000014070d7224 */ /* 0x000fe400078e0202 */
.L_x_44:
[----:B------:R-:W1:Y:S02]  /*28f0*/  LDCU UR4, c[0x0][0xb30] ;  /* 0x00016600ff0477ac */ /* 0x000e640008000800 */
[----:B-1----:R-:W-:-:S09]  /*2900*/  UISETP.NE.AND UP0, UPT, UR4, 0x1, UPT ;  /* 0x000000010400788c */ /* 0x002fd2000bf05270 */
[----:B------:R-:W-:Y:S05]  /*2910*/  BRA.U UP0, `(.L_x_45) ;  /* 0x0000000100407547 */ /* 0x000fea000b800000 */
[----:B------:R-:W1:Y:S08]  /*2920*/  LDC.64 R4, c[0x0][0xb10] ;  /* 0x0002c400ff047b82 */ /* 0x000e700000000a00 */
[----:B------:R-:W2:Y:S08]  /*2930*/  LDC.64 R2, c[0x0][0xb18] ;  /* 0x0002c600ff027b82 */ /* 0x000eb00000000a00 */
[----:B------:R-:W4:Y:S08]  /*2940*/  LDC R6, c[0x0][0xb20] ;  /* 0x0002c800ff067b82 */ /* 0x000f300000000800 */
[----:B------:R-:W3:Y:S01]  /*2950*/  LDC R18, c[0x0][0xb0c] ;  /* 0x0002c300ff127b82 */ /* 0x000ee20000000800 */
[----:B-1----:R-:W-:-:S05]  /*2960*/  IMAD.HI.U32 R4, R13, R4, RZ ;  /* 0x000000040d047227 */ /* 0x002fca00078e00ff */
[----:B------:R-:W-:Y:S01]  /*2970*/  SHF.R.U32.HI R4, RZ, R5, R4 ;  /* 0x00000005ff047219 */ /* 0x000fe20000011604 */
[----:B--2---:R-:W-:Y:S01]  /*2980*/  IMAD.HI.U32 R3, R11, R3, RZ ;  /* 0x000000030b037227 */ /* 0x004fe200078e00ff */
[----:B------:R-:W-:-:S04]  /*2990*/  ISETP.NE.AND P0, PT, R2, 0x1, PT ;  /* 0x000000010200780c */ /* 0x000fc80003f05270 */
[----:B----4-:R-:W-:-:S04]  /*29a0*/  SHF.R.U32.HI R6, RZ, R6, R3 ;  /* 0x00000006ff067219 */ /* 0x010fc80000011603 */
[----:B------:R-:W-:Y:S02]  /*29b0*/  SEL R3, R11, R6, !P0 ;  /* 0x000000060b037207 */ /* 0x000fe40004000000 */
[----:B---3--:R-:W-:-:S04]  /*29c0*/  ISETP.NE.AND P1, PT, R18, 0x1, PT ;  /* 0x000000011200780c */ /* 0x008fc80003f25270 */
[----:B------:R-:W-:-:S05]  /*29d0*/  SEL R4, R13, R4, !P1 ;  /* 0x000000040d047207 */ /* 0x000fca0004800000 */
[----:B------:R-:W-:Y:S02]  /*29e0*/  IMAD.IADD R5, R3, 0x1, -R4 ;  /* 0x0000000103057824 */ /* 0x000fe400078e0a04 */
[----:B------:R-:W-:Y:S02]  /*29f0*/  IMAD.IADD R3, R4, 0x1, -R3 ;  /* 0x0000000104037824 */ /* 0x000fe400078e0a03 */
[----:B------:R-:W-:Y:S02]  /*2a00*/  IMAD R13, R5, R18, R13 ;  /* 0x00000012050d7224 */ /* 0x000fe400078e020d */
[----:B------:R-:W-:-:S07]  /*2a10*/  IMAD R11, R3, R2, R11 ;  /* 0x00000002030b7224 */ /* 0x000fce00078e020b */
.L_x_45:
[----:B------:R-:W-:Y:S01]  /*2a20*/  VIADD R14, R14, 0x1 ;  /* 0x000000010e0e7836 */ /* 0x000fe20000000000 */
[----:B------:R-:W-:Y:S01]  /*2a30*/  PLOP3.LUT P1, PT, PT, PT, PT, 0x80, 0x8 ;  /* 0x000000000008781c */ /* 0x000fe20003f2f070 */
[----:B------:R-:W-:Y:S02]  /*2a40*/  IMAD.IADD R21, R13, 0x1, R68 ;  /* 0x000000010d157824 */ /* 0x000fe400078e0244 */
[----:B------:R-:W-:Y:S01]  /*2a50*/  IMAD.IADD R20, R11, 0x1, R66 ;  /* 0x000000010b147824 */ /* 0x000fe200078e0242 */
[----:B------:R-:W-:-:S04]  /*2a60*/  ISETP.NE.AND P0, PT, R14, 0x2, PT ;  /* 0x000000020e00780c */ /* 0x000fc80003f05270 */
[----:B------:R-:W-:Y:S02]  /*2a70*/  SEL R3, RZ, 0x1, P0 ;  /* 0x00000001ff037807 */ /* 0x000fe40000000000 */
[----:B------:R-:W-:Y:S02]  /*2a80*/  SEL R14, R14, RZ, P0 ;  /* 0x000000ff0e0e7207 */ /* 0x000fe40000000000 */
[----:B------:R-:W-:Y:S01]  /*2a90*/  LOP3.LUT R12, R12, R3, RZ, 0x3c, !PT ;  /* 0x000000030c0c7212 */ /* 0x000fe200078e3cff */
[----:B------:R-:W-:Y:S06]  /*2aa0*/  @P2 BRA `(.L_x_46) ;  /* 0xffffffec00302947 */ /* 0x000fec000383ffff */
[----:B------:R-:W-:Y:S01]  /*2ab0*/  UIADD3 UR21, UPT, UPT, UR21, 0x10, URZ ;  /* 0x0000001015157890 */ /* 0x000fe2000fffe0ff */
[----:B------:R-:W-:-:S03]  /*2ac0*/  SHF.L.U32 R3, R15, 0x1f, RZ ;  /* 0x0000001f0f037819 */ /* 0x000fc600000006ff */
[----:B------:R-:W-:-:S09]  /*2ad0*/  ULEA UR4, UR23, UR21, 0x3 ;  /* 0x0000001517047291 */ /* 0x000fd2000f8e18ff */
[----:B------:R-:W1:Y:S02]  /*2ae0*/  SYNCS.PHASECHK.TRANS64.TRYWAIT P0, [UR4], R3 ;  /* 0x00000003ff0075a7 */ /* 0x000e640008001104 */
[----:B-1----:R-:W-:Y:S05]  /*2af0*/  @!P0 BRA `(.L_x_47) ;  /* 0x0000006800188947 */ /* 0x002fea0003800000 */
.L_x_156:
[----:B------:R-:W-:-:S04]  /*2b00*/  UIADD3 UR4, UPT, UPT, UR23, 0x1, URZ ;  /* 0x0000000117047890 */ /* 0x000fc8000fffe0ff */
[----:B------:R-:W-:-:S04]  /*2b10*/  UISETP.NE.AND UP0, UPT, UR4, 0x2, UPT ;  /* 0x000000020400788c */ /* 0x000fc8000bf05270 */
[----:B------:R-:W-:Y:S02]  /*2b20*/  USEL UR5, URZ, 0x1, UP0 ;  /* 0x00000001ff057887 */ /* 0x000fe40008000000 */
[----:B------:R-:W-:-:S04]  /*2b30*/  USEL UR4, UR4, URZ, UP0 ;  /* 0x000000ff04047287 */ /* 0x000fc80008000000 */
[----:B------:R-:W-:Y:S01]  /*2b40*/  ULEA UR4, UR4, UR21, 0x3 ;  /* 0x0000001504047291 */ /* 0x000fe2000f8e18ff */
[----:B-1----:R-:W-:-:S04]  /*2b50*/  LOP3.LUT R3, R15, UR5, RZ, 0x3c, !PT ;  /* 0x000000050f037c12 */ /* 0x002fc8000f8e3cff */
[----:B------:R-:W-:Y:S01]  /*2b60*/  SHF.L.U32 R3, R3, 0x1f, RZ ;  /* 0x0000001f03037819 */ /* 0x000fe200000006ff */
[----:B---3--:R-:W-:-:S07]  /*2b70*/  IMAD.U32 R0, RZ, RZ, UR4 ;  /* 0x00000004ff007e24 */ /* 0x008fce000f8e00ff */
.L_x_48:
[----:B-1----:R1:W2:Y:S02]  /*2b80*/  SYNCS.PHASECHK.TRANS64.TRYWAIT P0, [R0+URZ], R3 ;  /* 0x00000003000075a7 */ /* 0x0022a400080011ff */
[----:B--2---:R-:W-:Y:S05]  /*2b90*/  @!P0 NANOSLEEP.SYNCS 0x989680 ;  /* 0x009896800000895d */ /* 0x004fea0003900000 */
[----:B------:R-:W2:Y:S02]  /*2ba0*/  @!P0 SYNCS.PHASECHK.TRANS64 P0, [R0+URZ], R3 ;  /* 0x00000003000085a7 */ /* 0x000ea400080010ff */
[----:B--2---:R-:W-:Y:S05]  /*2bb0*/  @P0 EXIT ;  /* 0x000000000000094d */ /* 0x004fea0003800000 */
[----:B------:R-:W-:Y:S05]  /*2bc0*/  BRA `(.L_x_48) ;  /* 0xfffffffc00ec7947 */ /* 0x000fea000383ffff */
.L_x_22:
[----:B------:R-:W-:-:S04]  /*2bd0*/  UISETP.NE.AND UP1, UPT, UR46, URZ, UPT ;  /* 0x000000ff2e00728c */ /* 0x000fc8000bf25270 */
[----:B------:R-:W-:-:S09]  /*2be0*/  UISETP.NE.OR UP1, UPT, UR10, 0x1, UP1 ;  /* 0x000000010a00788c */ /* 0x000fd20008f25670 */
[----:B------:R-:W-:Y:S05]  /*2bf0*/  BRA.U UP1, `(.L_x_49) ;  /* 0x00000005014c7547 */ /* 0x000fea000b800000 */
[----:B------:R-:W-:Y:S01]  /*2c00*/  HFMA2 R11, -RZ, RZ, 0, 0 ;  /* 0x00000000ff0b7431 */ /* 0x000fe200000001ff */
[----:B------:R-:W-:Y:S01]  /*2c10*/  ISETP.GE.U32.AND P2, PT, R10, 0x2, PT ;  /* 0x000000020a00780c */ /* 0x000fe20003f46070 */
[----:B------:R-:W-:Y:S01]  /*2c20*/  IMAD.MOV.U32 R12, RZ, RZ, 0x1 ;  /* 0x00000001ff0c7424 */ /* 0x000fe200078e00ff */
[----:B------:R-:W-:Y:S01]  /*2c30*/  CS2R R8, SRZ ;  /* 0x0000000000087805 */ /* 0x000fe2000001ff00 */
[----:B------:R-:W-:Y:S01]  /*2c40*/  IMAD.MOV.U32 R3, RZ, RZ, RZ ;  /* 0x000000ffff037224 */ /* 0x000fe200078e00ff */
[----:B------:R-:W-:Y:S01]  /*2c50*/  UMOV UR6, 0x400 ;  /* 0x0000040000067882 */ /* 0x000fe20000000000 */
[----:B------:R-:W-:Y:S01]  /*2c60*/  UMOV UR5, URZ ;  /* 0x000000ff00057c82 */ /* 0x000fe20008000000 */
[----:B------:R-:W-:-:S12]  /*2c70*/  ULEA UR6, UR46, UR6, 0x18 ;  /* 0x000000062e067291 */ /* 0x000fd8000f8ec0ff */
.L_x_53:
[----:B------:R-:W-:Y:S02]  /*2c80*/  LEA R0, R3, UR6, 0x3 ;  /* 0x0000000603007c11 */ /* 0x000fe4000f8e18ff */
[----:B------:R-:W-:-:S03]  /*2c90*/  SHF.L.U32 R5, R8, 0x1f, RZ ;  /* 0x0000001f08057819 */ /* 0x000fc600000006ff */
[----:B------:R-:W-:Y:S01]  /*2ca0*/  VIADD R4, R0, 0xe0 ;  /* 0x000000e000047836 */ /* 0x000fe20000000000 */
[----:B------:R-:W1:Y:S02]  /*2cb0*/  SYNCS.PHASECHK.TRANS64.TRYWAIT P0, [R0+URZ+0xd0], R5 ;  /* 0x0000d005000075a7 */ /* 0x000e6400080011ff */
[----:B-1----:R-:W-:Y:S05]  /*2cc0*/  @!P0 BRA `(.L_x_50) ;  /* 0x0000006400bc8947 */ /* 0x002fea0003800000 */
.L_x_157:
[----:B------:R-:W-:Y:S01]  /*2cd0*/  ULEA UR4, UR5, UR6, 0x3 ;  /* 0x0000000605047291 */ /* 0x000fe2000f8e18ff */
[----:B------:R-:W-:Y:S01]  /*2ce0*/  PRMT R4, RZ, 0x654, R4 ;  /* 0x00000654ff047816 */ /* 0x000fe20000000004 */
[----:B-1----:R-:W-:Y:S01]  /*2cf0*/  @!P2 IMAD.MOV.U32 R5, RZ, RZ, 0x10 ;  /* 0x00000010ff05a424 */ /* 0x002fe200078e00ff */
[----:B------:R-:W-:Y:S01]  /*2d00*/  SHF.L.U32 R7, R12, 0x1f, RZ ;  /* 0x0000001f0c077819 */ /* 0x000fe200000006ff */
[----:B------:R-:W-:Y:S01]  /*2d10*/  UIADD3 UR7, UPT, UPT, UR4, 0x70, URZ ;  /* 0x0000007004077890 */ /* 0x000fe2000fffe0ff */
[----:B------:R1:W-:Y:S05]  /*2d20*/  SYNCS.ARRIVE.TRANS64.RED.A1T0 RZ, [R4+URZ], RZ ;  /* 0x000000ff04ff79a7 */ /* 0x0003ea00081004ff */
[----:B------:R-:W-:Y:S01]  /*2d30*/  IMAD.U32 R13, RZ, RZ, UR7 ;  /* 0x00000007ff0d7e24 */ /* 0x000fe2000f8e00ff */
[----:B------:R-:W2:Y:S04]  /*2d40*/  SYNCS.PHASECHK.TRANS64.TRYWAIT P0, [UR4+0x80], R7 ;  /* 0x00008007ff0075a7 */ /* 0x000ea80008001104 */
[----:B------:R-:W-:Y:S01]  /*2d50*/  PRMT R13, R10, 0x654, R13 ;  /* 0x000006540a0d7816 */ /* 0x000fe2000000000d */
[----:B-12---:R-:W-:Y:S06]  /*2d60*/  @!P0 BRA `(.L_x_51) ;  /* 0x0000006400a88947 */ /* 0x006fec0003800000 */
.L_x_159:
[----:B------:R-:W-:Y:S01]  /*2d70*/  ULEA UR8, UR5, UR6, 0x4 ;  /* 0x0000000605087291 */ /* 0x000fe2000f8e20ff */
[----:B------:R-:W-:Y:S01]  /*2d80*/  SEL R2, R13, R2, !P2 ;  /* 0x000000020d027207 */ /* 0x000fe20005000000 */
[----:B------:R-:W-:Y:S01]  /*2d90*/  UIADD3 UR9, UPT, UPT, UR4, 0x70, URZ ;  /* 0x0000007004097890 */ /* 0x000fe2000fffe0ff */
[----:B-1----:R-:W-:Y:S01]  /*2da0*/  LEA R0, R11, UR6, 0x3 ;  /* 0x000000060b007c11 */ /* 0x002fe2000f8e18ff */
[----:B------:R-:W-:Y:S01]  /*2db0*/  UIADD3 UR8, UPT, UPT, UR8, 0x100, URZ ;  /* 0x0000010008087890 */ /* 0x000fe2000fffe0ff */
[----:B------:R1:W-:Y:S01]  /*2dc0*/  @!P2 SYNCS.ARRIVE.TRANS64.RED RZ, [R2+URZ], R5 ;  /* 0x0000000502ffa9a7 */ /* 0x0003e200080004ff */
[----:B------:R-:W-:Y:S01]  /*2dd0*/  UIADD3 UR4, UPT, UPT, UR5, 0x1, URZ ;  /* 0x0000000105047890 */ /* 0x000fe2000fffe0ff */
[----:B------:R-:W-:-:S03]  /*2de0*/  VIADD R3, R3, 0x1 ;  /* 0x0000000103037836 */ /* 0x000fc60000000000 */
[----:B------:R-:W-:Y:S02]  /*2df0*/  UISETP.NE.AND UP0, UPT, UR4, 0x2, UPT ;  /* 0x000000020400788c */ /* 0x000fe4000bf05270 */
[----:B------:R-:W-:Y:S01]  /*2e00*/  ISETP.NE.AND P0, PT, R3, 0x2, PT ;  /* 0x000000020300780c */ /* 0x000fe20003f05270 */
[----:B------:R-:W-:Y:S06]  /*2e10*/  UGETNEXTWORKID.BROADCAST [UR8], [UR9] ;  /* 0x00000000080073ca */ /* 0x000fec0008000100 */
[----:B------:R-:W-:Y:S02]  /*2e20*/  USEL UR7, URZ, 0x1, UP0 ;  /* 0x00000001ff077887 */ /* 0x000fe40008000000 */
[----:B------:R-:W-:-:S04]  /*2e30*/  USEL UR5, UR4, URZ, UP0 ;  /* 0x000000ff04057287 */ /* 0x000fc80008000000 */
[----:B------:R-:W-:Y:S02]  /*2e40*/  LOP3.LUT R12, R12, UR7, RZ, 0x3c, !PT ;  /* 0x000000070c0c7c12 */ /* 0x000fe4000f8e3cff */
[----:B-1----:R-:W-:-:S04]  /*2e50*/  SHF.L.U32 R5, R9, 0x1f, RZ ;  /* 0x0000001f09057819 */ /* 0x002fc800000006ff */
[----:B------:R-:W1:Y:S02]  /*2e60*/  SYNCS.PHASECHK.TRANS64.TRYWAIT P1, [R0+URZ+0x70], R5 ;  /* 0x00007005000075a7 */ /* 0x000e6400080211ff */
[----:B-1----:R-:W-:Y:S05]  /*2e70*/  @!P1 BRA `(.L_x_52) ;  /* 0x00000064007c9947 */ /* 0x002fea0003800000 */
.L_x_160:
[----:B------:R-:W-:Y:S01]  /*2e80*/  LEA R4, R11, UR6, 0x4 ;  /* 0x000000060b047c11 */ /* 0x000fe2000f8e20ff */
[----:B-1----:R-:W-:Y:S01]  /*2e90*/  VIADD R0, R0, 0x80 ;  /* 0x0000008000007836 */ /* 0x002fe20000000000 */
[----:B------:R-:W-:Y:S01]  /*2ea0*/  SEL R3, R3, RZ, P0 ;  /* 0x000000ff03037207 */ /* 0x000fe20000000000 */
[----:B------:R-:W-:-:S03]  /*2eb0*/  VIADD R11, R11, 0x1 ;  /* 0x000000010b0b7836 */ /* 0x000fc60000000000 */
[----:B------:R-:W1:Y:S01]  /*2ec0*/  LDS.128 R4, [R4+0x100] ;  /* 0x0001000004047984 */ /* 0x000e620000000c00 */
[----:B------:R-:W-:Y:S02]  /*2ed0*/  PRMT R0, RZ, 0x654, R0 ;  /* 0x00000654ff007816 */ /* 0x000fe40000000000 */
[C---:B------:R-:W-:Y:S01]  /*2ee0*/  ISETP.NE.AND P1, PT, R11.reuse, 0x2, PT ;  /* 0x000000020b00780c */ /* 0x040fe20003f25270 */
[----:B------:R-:W-:Y:S01]  /*2ef0*/  @!PT LDS RZ, [RZ] ;  /* 0x00000000fffff984 */ /* 0x000fe20000000800 */
[----:B------:R-:W-:Y:S01]  /*2f00*/  @!PT LDS RZ, [RZ] ;  /* 0x00000000fffff984 */ /* 0x000fe20000000800 */
[----:B------:R-:W-:Y:S01]  /*2f10*/  @!PT LDS RZ, [RZ] ;  /* 0x00000000fffff984 */ /* 0x000fe20000000800 */
[----:B------:R-:W-:Y:S01]  /*2f20*/  @!PT LDS RZ, [RZ] ;  /* 0x00000000fffff984 */ /* 0x000fe20000000800 */
[----:B------:R2:W-:Y:S06]  /*2f30*/  MEMBAR.ALL.CTA ;  /* 0x0000000000007992 */ /* 0x0005ec0000008000 */
[----:B--2---:R-:W2:Y:S01]  /*2f40*/  FENCE.VIEW.ASYNC.S ;  /* 0x00000000000073c6 */ /* 0x004ea20000000000 */
[----:B------:R-:W-:Y:S01]  /*2f50*/  SEL R11, R11, RZ, P1 ;  /* 0x000000ff0b0b7207 */ /* 0x000fe20000800000 */
[----:B--2---:R2:W-:Y:S01]  /*2f60*/  SYNCS.ARRIVE.TRANS64.RED.A1T0 RZ, [R0+URZ], RZ ;  /* 0x000000ff00ff79a7 */ /* 0x0045e200081004ff */
[----:B-1----:R-:W-:-:S02]  /*2f70*/  LOP3.LUT P3, RZ, R6, 0x1, RZ, 0xc0, !PT ;  /* 0x0000000106ff7812 */ /* 0x002fc4000786c0ff */
[----:B------:R-:W-:-:S04]  /*2f80*/  SEL R5, RZ, 0x1, P0 ;  /* 0x00000001ff057807 */ /* 0x000fc80000000000 */
[----:B------:R-:W-:Y:S02]  /*2f90*/  LOP3.LUT R8, R8, R5, RZ, 0x3c, !PT ;  /* 0x0000000508087212 */ /* 0x000fe400078e3cff */
[----:B--2---:R-:W-:-:S04]  /*2fa0*/  SEL R0, RZ, 0x1, P1 ;  /* 0x00000001ff007807 */ /* 0x004fc80000800000 */
[----:B------:R-:W-:Y:S01]  /*2fb0*/  LOP3.LUT R9, R9, R0, RZ, 0x3c, !PT ;  /* 0x0000000009097212 */ /* 0x000fe200078e3cff */
[----:B------:R-:W-:Y:S06]  /*2fc0*/  @P3 BRA `(.L_x_53) ;  /* 0xfffffffc002c3947 */ /* 0x000fec000383ffff */
[----:B------:R-:W-:Y:S01]  /*2fd0*/  ULEA UR4, UR5, UR6, 0x3 ;  /* 0x0000000605047291 */ /* 0x000fe2000f8e18ff */
[----:B------:R-:W-:-:S08]  /*2fe0*/  SHF.L.U32 R3, R12, 0x1f, RZ ;  /* 0x0000001f0c037819 */ /* 0x000fd000000006ff */
[----:B------:R-:W1:Y:S02]  /*2ff0*/  SYNCS.PHASECHK.TRANS64 P0, [UR4+0x80], R3 ;  /* 0x00008003ff0075a7 */ /* 0x000e640008001004 */
[----:B-1----:R-:W-:Y:S05]  /*3000*/  @P0 BRA `(.L_x_54) ;  /* 0x0000000000080947 */ /* 0x002fea0003800000 */
[----:B------:R-:W1:Y:S02]  /*3010*/  SYNCS.PHASECHK.TRANS64.TRYWAIT P0, [UR4+0x80], R3 ;  /* 0x00008003ff0075a7 */ /* 0x000e640008001104 */
[----:B-1----:R-:W-:Y:S05]  /*3020*/  @!P0 BRA `(.L_x_55) ;  /* 0x0000006400248947 */ /* 0x002fea0003800000 */
.L_x_54:
[----:B------:R-:W-:-:S04]  /*3030*/  UIADD3 UR7, UPT, UPT, UR5, 0x1, URZ ;  /* 0x0000000105077890 */ /* 0x000fc8000fffe0ff */
[----:B------:R-:W-:-:S04]  /*3040*/  UISETP.NE.AND UP0, UPT, UR7, 0x2, UPT ;  /* 0x000000020700788c */ /* 0x000fc8000bf05270 */
[----:B------:R-:W-:Y:S02]  /*3050*/  USEL UR8, URZ, 0x1, UP0 ;  /* 0x00000001ff087887 */ /* 0x000fe40008000000 */
[----:B------:R-:W-:-:S04]  /*3060*/  USEL UR7, UR7, URZ, UP0 ;  /* 0x000000ff07077287 */ /* 0x000fc80008000000 */
[----:B------:R-:W-:Y:S01]  /*3070*/  ULEA UR7, UR7, UR6, 0x3 ;  /* 0x0000000607077291 */ /* 0x000fe2000f8e18ff */
[----:B-1----:R-:W-:-:S04]  /*3080*/  LOP3.LUT R3, R12, UR8, RZ, 0x3c, !PT ;  /* 0x000000080c037c12 */ /* 0x002fc8000f8e3cff */
[----:B------:R-:W-:-:S04]  /*3090*/  SHF.L.U32 R0, R3, 0x1f, RZ ;  /* 0x0000001f03007819 */ /* 0x000fc800000006ff */
[----:B------:R-:W1:Y:S02]  /*30a0*/  SYNCS.PHASECHK.TRANS64 P0, [UR7+0x80], R0 ;  /* 0x00008000ff0075a7 */ /* 0x000e640008001007 */
[----:B-1----:R-:W-:Y:S05]  /*30b0*/  @P0 EXIT ;  /* 0x000000000000094d */ /* 0x002fea0003800000 */
[----:B------:R-:W-:Y:S02]  /*30c0*/  SHF.L.U32 R3, R3, 0x1f, RZ ;  /* 0x0000001f03037819 */ /* 0x000fe400000006ff */
[----:B------:R-:W-:-:S07]  /*30d0*/  MOV R0, UR7 ;  /* 0x0000000700007c02 */ /* 0x000fce0008000f00 */
.L_x_56:
[----:B-1----:R1:W2:Y:S02]  /*30e0*/  SYNCS.PHASECHK.TRANS64.TRYWAIT P0, [R0+URZ+0x80], R3 ;  /* 0x00008003000075a7 */ /* 0x0022a400080011ff */
[----:B--2---:R-:W-:Y:S05]  /*30f0*/  @!P0 NANOSLEEP.SYNCS 0x989680 ;  /* 0x009896800000895d */ /* 0x004fea0003900000 */
[----:B------:R-:W2:Y:S02]  /*3100*/  @!P0 SYNCS.PHASECHK.TRANS64 P0, [R0+URZ+0x80], R3 ;  /* 0x00008003000085a7 */ /* 0x000ea400080010ff */
[----:B--2---:R-:W-:Y:S05]  /*3110*/  @P0 EXIT ;  /* 0x000000000000094d */ /* 0x004fea0003800000 */
[----:B------:R-:W-:Y:S05]  /*3120*/  BRA `(.L_x_56) ;  /* 0xfffffffc00ec7947 */ /* 0x000fea000383ffff */
.L_x_49:
[----:B------:R-:W-:Y:S05]  /*3130*/  BRA.U UP4, `(.L_x_57) ;  /* 0x0000001904507547 */ /* 0x000fea000b800000 */
[----:B------:R-:W-:Y:S01]  /*3140*/  UMOV UR4, 0x40 ;  /* 0x0000004000047882 */ /* 0x000fe20000000000 */
[----:B------:R-:W-:Y:S01]  /*3150*/  NOP ;  /* 0x0000000000007918 */ /* 0x000fe20000000000 */
[----:B------:R-:W-:Y:S01]  /*3160*/  ULEA UR5, UR46, UR4, 0x18 ;  /* 0x000000042e057291 */ /* 0x000fe2000f8ec0ff */
[----:B------:R-:W-:Y:S02]  /*3170*/  UMOV UR6, 0x400 ;  /* 0x0000040000067882 */ /* 0x000fe40000000000 */
[----:B------:R-:W-:-:S06]  /*3180*/  ULEA UR6, UR46, UR6, 0x18 ;  /* 0x000000062e067291 */ /* 0x000fcc000f8ec0ff */
[----:B------:R-:W1:Y:S02]  /*3190*/  LDS.U8 R2, [UR5+0x1c] ;  /* 0x00001c05ff027984 */ /* 0x000e640008000000 */
[----:B-1----:R-:W-:-:S13]  /*31a0*/  ISETP.NE.AND P0, PT, R2, RZ, PT ;  /* 0x000000ff0200720c */ /* 0x002fda0003f05270 */
[----:B------:R-:W-:Y:S05]  /*31b0*/  @P0 BRA `(.L_x_58) ;  /* 0x0000000400180947 */ /* 0x000fea0003800000 */
[----:B------:R-:W-:Y:S01]  /*31c0*/  R2UR UR4, R12 ;  /* 0x000000000c0472ca */ /* 0x000fe200000e0000 */
[----:B------:R-:W-:-:S12]  /*31d0*/  UIADD3 UR7, UPT, UPT, UR5, 0x8, URZ ;  /* 0x0000000805077890 */ /* 0x000fd8000fffe0ff */
[----:B------:R-:W-:-:S09]  /*31e0*/  UISETP.NE.U32.AND UP0, UPT, UR4, 0x1, UPT ;  /* 0x000000010400788c */ /* 0x000fd2000bf05070 */
[----:B------:R-:W-:Y:S05]  /*31f0*/  BRA.U !UP0, `(.L_x_59) ;  /* 0x0000000108a47547 */ /* 0x000fea000b800000 */
[----:B------:R-:W-:Y:S01]  /*3200*/  ELECT P0, URZ, PT ;  /* 0x0000000000ff782f */ /* 0x000fe20003800000 */
[----:B------:R-:W-:-:S12]  /*3210*/  BSSY B0, `(.L_x_59) ;  /* 0x0000027000007945 */ /* 0x000fd80003800000 */
[----:B------:R-:W-:Y:S05]  /*3220*/  @!P0 BRA `(.L_x_60) ;  /* 0x0000000000948947 */ /* 0x000fea0003800000 */
[----:B------:R-:W-:-:S05]  /*3230*/  UMOV UR4, 0x10 ;  /* 0x0000001000047882 */ /* 0x000fca0000000000 */
[----:B------:R-:W-:Y:S04]  /*3240*/  DEPBAR.LE SB1, 0x36 ;  /* 0x00009d800000791a */ /* 0x000fe80000000000 */
[----:B------:R-:W1:Y:S02]  /*3250*/  UTCATOMSWS.2CTA.FIND_AND_SET.ALIGN UP1, UR4, UR4 ;  /* 0x00000004000475e3 */ /* 0x000e640008220800 */
[----:B-1----:R-:W-:Y:S01]  /*3260*/  MOV R11, UR4 ;  /* 0x00000004000b7c02 */ /* 0x002fe20008000f00 */
[----:B------:R-:W-:Y:S06]  /*3270*/  BRA.U UP1, `(.L_x_61) ;  /* 0x0000000101187547 */ /* 0x000fec000b800000 */
.L_x_62:
[----:B------:R-:W-:Y:S05]  /*3280*/  NANOSLEEP 0x64 ;  /* 0x000000640000795d */ /* 0x000fea0003800000 */
[----:B------:R-:W-:-:S05]  /*3290*/  UMOV UR4, 0x10 ;  /* 0x0000001000047882 */ /* 0x000fca0000000000 */
[----:B------:R-:W-:Y:S04]  /*32a0*/  DEPBAR.LE SB1, 0x36 ;  /* 0x00009d800000791a */ /* 0x000fe80000000000 */
[----:B------:R-:W1:Y:S02]  /*32b0*/  UTCATOMSWS.2CTA.FIND_AND_SET.ALIGN UP1, UR4, UR4 ;  /* 0x00000004000475e3 */ /* 0x000e640008220800 */
[----:B-1----:R-:W-:Y:S01]  /*32c0*/  MOV R11, UR4 ;  /* 0x00000004000b7c02 */ /* 0x002fe20008000f00 */
[----:B------:R-:W-:Y:S05]  /*32d0*/  BRA.U !UP1, `(.L_x_62) ;  /* 0xfffffffd09e87547 */ /* 0x000fea000b83ffff */
.L_x_61:
[----:B------:R-:W1:Y:S01]  /*32e0*/  LDS R5, [UR5+0x10] ;  /* 0x00001005ff057984 */ /* 0x000e620008000800 */
[----:B------:R-:W-:Y:S01]  /*32f0*/  R2UR UR4, R9 ;  /* 0x00000000090472ca */ /* 0x000fe200000e0000 */
[----:B------:R-:W-:-:S04]  /*3300*/  IMAD.U32 R3, RZ, RZ, UR6 ;  /* 0x00000006ff037e24 */ /* 0x000fc8000f8e00ff */
[----:B------:R-:W-:-:S08]  /*3310*/  VIADD R3, R3, 0x120 ;  /* 0x0000012003037836 */ /* 0x000fd00000000000 */
[----:B------:R-:W-:Y:S02]  /*3320*/  MOV R2, UR4 ;  /* 0x0000000400027c02 */ /* 0x000fe40008000f00 */
[----:B-1----:R-:W-:-:S04]  /*3330*/  SHF.L.U32 R5, R5, 0x1f, RZ ;  /* 0x0000001f05057819 */ /* 0x002fc800000006ff */
[----:B------:R-:W1:Y:S02]  /*3340*/  SYNCS.PHASECHK.TRANS64.TRYWAIT P0, [UR5+0x8], R5 ;  /* 0x00000805ff0075a7 */ /* 0x000e640008001105 */
[----:B-1----:R-:W-:Y:S05]  /*3350*/  @P0 BRA `(.L_x_63) ;  /* 0x0000000000080947 */ /* 0x002fea0003800000 */
[----:B------:R-:W1:Y:S02]  /*3360*/  SYNCS.PHASECHK.TRANS64.TRYWAIT P0, [UR5+0x8], R5 ;  /* 0x00000805ff0075a7 */ /* 0x000e640008001105 */
[----:B-1----:R-:W-:Y:S05]  /*3370*/  @!P0 BRA `(.L_x_64) ;  /* 0x0000006000688947 */ /* 0x002fea0003800000 */
.L_x_63:
[----:B------:R-:W-:Y:S01]  /*3380*/  R2UR UR4, R9 ;  /* 0x00000000090472ca */ /* 0x000fe200000e0000 */
[----:B-1----:R-:W-:Y:S02]  /*3390*/  HFMA2 R4, -RZ, RZ, 0, 5.9604644775390625e-08 ;  /* 0x00000001ff047431 */ /* 0x002fe400000001ff */
[----:B------:R-:W-:Y:S01]  /*33a0*/  IMAD.MOV.U32 R6, RZ, RZ, 0xffff ;  /* 0x0000ffffff067424 */ /* 0x000fe200078e00ff */
[----:B------:R-:W-:Y:S01]  /*33b0*/  PRMT R2, R2, 0x654, R3 ;  /* 0x0000065402027816 */ /* 0x000fe20000000003 */
[----:B------:R-:W-:Y:S02]  /*33c0*/  IMAD.MOV.U32 R5, RZ, RZ, 0x4 ;  /* 0x00000004ff057424 */ /* 0x000fe400078e00ff */
[----:B------:R-:W-:Y:S01]  /*33d0*/  IMAD.SHL.U32 R10, R11, 0x20, RZ ;  /* 0x000000200b0a7824 */ /* 0x000fe200078e00ff */
[-C--:B------:R-:W-:Y:S02]  /*33e0*/  SHF.L.U32 R7, R6, R11.reuse, RZ ;  /* 0x0000000b06077219 */ /* 0x080fe400000006ff */
[----:B------:R-:W-:-:S03]  /*33f0*/  SHF.L.U32 R6, R4, R11, RZ ;  /* 0x0000000b04067219 */ /* 0x000fc600000006ff */
[----:B------:R-:W-:-:S06]  /*3400*/  UPRMT UR4, UR4, 0x654, UR7 ;  /* 0x0000065404047896 */ /* 0x000fcc0008000007 */
[----:B------:R-:W-:-:S03]  /*3410*/  MOV R3, UR4 ;  /* 0x0000000400037c02 */ /* 0x000fc60008000f00 */
[----:B------:R1:W-:Y:S01]  /*3420*/  SYNCS.ARRIVE.TRANS64.RED RZ, [UR4], R5 ;  /* 0x00000005ffff79a7 */ /* 0x0003e20008000404 */
[----:B------:R1:W-:Y:S04]  /*3430*/  STS [UR6+0x120], R10 ;  /* 0x0001200aff007988 */ /* 0x0003e80008000806 */
[----:B------:R1:W-:Y:S04]  /*3440*/  STAS [R2.64], R11 ;  /* 0x0000000b02007dbd */ /* 0x0003e8000c0008ff */
[----:B------:R1:W-:Y:S04]  /*3450*/  ATOMS.OR RZ, [UR5+0x14], R7 ;  /* 0x00001407ffff798c */ /* 0x0003e8000b000005 */
[----:B------:R1:W-:Y:S04]  /*3460*/  ATOMS.OR RZ, [UR5+0x18], R6 ;  /* 0x00001806ffff798c */ /* 0x0003e8000b000005 */
[----:B------:R1:W-:Y:S02]  /*3470*/  ATOMS.XOR RZ, [UR5+0x10], R4 ;  /* 0x00001004ffff798c */ /* 0x0003e4000b800005 */
.L_x_60:
[----:B------:R-:W-:Y:S05]  /*3480*/  BSYNC B0 ;  /* 0x0000000000007941 */ /* 0x000fea0003800000 */
.L_x_59:
[----:B------:R-:W-:Y:S05]  /*3490*/  BRA.U UP0, `(.L_x_65) ;  /* 0x0000000100707547 */ /* 0x000fea000b800000 */
[----:B------:R-:W-:-:S03]  /*34a0*/  UMOV UR4, 0xffffffff ;  /* 0xffffffff00047882 */ /* 0x000fc60000000000 */
[----:B------:R-:W-:Y:S05]  /*34b0*/  BRA.DIV UR4, `(.L_x_66) ;  /* 0x0000006204307947 */ /* 0x000fea000b800000 */
[----:B------:R-:W-:-:S13]  /*34c0*/  ELECT P6, URZ, PT ;  /* 0x0000000000ff782f */ /* 0x000fda00038c0000 */
.L_x_164:
[----:B------:R-:W-:Y:S05]  /*34d0*/  @!P6 BRA `(.L_x_65) ;  /* 0x000000000060e947 */ /* 0x000fea0003800000 */
[----:B-1----:R-:W1:Y:S02]  /*34e0*/  LDS R3, [UR5+0x10] ;  /* 0x00001005ff037984 */ /* 0x002e640008000800 */
[----:B-1----:R-:W-:-:S04]  /*34f0*/  SHF.L.U32 R3, R3, 0x1f, RZ ;  /* 0x0000001f03037819 */ /* 0x002fc800000006ff */
[----:B------:R-:W1:Y:S02]  /*3500*/  SYNCS.PHASECHK.TRANS64.TRYWAIT P0, [UR5+0x8], R3 ;  /* 0x00000803ff0075a7 */ /* 0x000e640008001105 */
[----:B-1----:R-:W-:Y:S05]  /*3510*/  @P0 BRA `(.L_x_67) ;  /* 0x0000000000080947 */ /* 0x002fea0003800000 */
[----:B------:R-:W1:Y:S02]  /*3520*/  SYNCS.PHASECHK.TRANS64.TRYWAIT P0, [UR5+0x8], R3 ;  /* 0x00000803ff0075a7 */ /* 0x000e640008001105 */
[----:B-1----:R-:W-:Y:S05]  /*3530*/  @!P0 BRA `(.L_x_68) ;  /* 0x0000006000308947 */ /* 0x002fea0003800000 */
.L_x_67:
[----:B------:R-:W2:Y:S01]  /*3540*/  LDS R5, [UR6+0x120] ;  /* 0x00012006ff057984 */ /* 0x000ea20008000800 */
[----:B------:R-:W-:Y:S01]  /*3550*/  R2UR UR4, R9 ;  /* 0x00000000090472ca */ /* 0x000fe200000e0000 */
[----:B-1----:R-:W-:Y:S02]  /*3560*/  IMAD.MOV.U32 R3, RZ, RZ, 0xffff ;  /* 0x0000ffffff037424 */ /* 0x002fe400078e00ff */
[----:B------:R-:W-:-:S10]  /*3570*/  IMAD.MOV.U32 R2, RZ, RZ, 0x1 ;  /* 0x00000001ff027424 */ /* 0x000fd400078e00ff */
[----:B------:R-:W-:Y:S01]  /*3580*/  UPRMT UR4, UR4, 0x654, UR7 ;  /* 0x0000065404047896 */ /* 0x000fe20008000007 */
[----:B--2---:R-:W-:Y:S01]  /*3590*/  IMAD.SHL.U32 R4, R5, 0x20, RZ ;  /* 0x0000002005047824 */ /* 0x004fe200078e00ff */
[-C--:B------:R-:W-:Y:S02]  /*35a0*/  SHF.L.U32 R3, R3, R5.reuse, RZ ;  /* 0x0000000503037219 */ /* 0x080fe400000006ff */
[----:B------:R-:W-:Y:S02]  /*35b0*/  SHF.L.U32 R5, R2, R5, RZ ;  /* 0x0000000502057219 */ /* 0x000fe400000006ff */
[----:B------:R2:W-:Y:S04]  /*35c0*/  STS [UR6+0x120], R4 ;  /* 0x00012004ff007988 */ /* 0x0005e80008000806 */
[----:B------:R2:W-:Y:S04]  /*35d0*/  ATOMS.OR RZ, [UR5+0x14], R3 ;  /* 0x00001403ffff798c */ /* 0x0005e8000b000005 */
[----:B------:R2:W-:Y:S01]  /*35e0*/  ATOMS.OR RZ, [UR5+0x18], R5 ;  /* 0x00001805ffff798c */ /* 0x0005e2000b000005 */
[----:B------:R-:W-:Y:S03]  /*35f0*/  SYNCS.ARRIVE.TRANS64.RED.A1T0 RZ, [UR4], RZ ;  /* 0x000000ffffff79a7 */ /* 0x000fe60008100404 */
[----:B------:R2:W-:Y:S01]  /*3600*/  ATOMS.XOR RZ, [UR5+0x10], R2 ;  /* 0x00001002ffff798c */ /* 0x0005e2000b800005 */
[----:B------:R-:W-:Y:S05]  /*3610*/  BRA `(.L_x_65) ;  /* 0x0000000000107947 */ /* 0x000fea0003800000 */
.L_x_58:
[----:B------:R-:W-:-:S05]  /*3620*/  MOV R2, 0xffffffff ;  /* 0xffffffff00027802 */ /* 0x000fca0000000f00 */
[----:B------:R1:W-:Y:S02]  /*3630*/  STS [UR6+0x120], R2 ;  /* 0x00012002ff007988 */ /* 0x0003e40008000806 */
[----:B-1----:R-:W-:Y:S02]  /*3640*/  MOV R2, 0x3660 ;  /* 0x0000366000027802 */ /* 0x002fe40000000f00 */
[----:B-----5:R-:W-:Y:S05]  /*3650*/  CALL.REL.NOINC `($__internal_1_$__cuda_sm10x_tcgen05_guardrail_trap_phase_invalid_during_alloc) ;  /* 0x0000006800047944 */ /* 0x020fea0003c00000 */
.L_x_65:
[----:B------:R-:W-:Y:S05]  /*3660*/  WARPSYNC.ALL ;  /* 0x0000000000007948 */ /* 0x000fea0003800000 */
[----:B------:R-:W3:Y:S01]  /*3670*/  S2UR UR4, SR_CgaCtaId ;  /* 0x00000000000479c3 */ /* 0x000ee20000008800 */
[----:B------:R-:W-:Y:S01]  /*3680*/  UMOV UR62, 0x400 ;  /* 0x00000400003e7882 */ /* 0x000fe20000000000 */
[----:B------:R-:W4:Y:S01]  /*3690*/  LDCU UR7, c[0x0][0x38c] ;  /* 0x00007180ff0777ac */ /* 0x000f220008000800 */
[----:B------:R-:W-:Y:S01]  /*36a0*/  LOP3.LUT R0, R0, 0xffff, RZ, 0xc0, !PT ;  /* 0x0000ffff00007812 */ /* 0x000fe200078ec0ff */
[----:B-1----:R-:W-:Y:S01]  /*36b0*/  HFMA2 R10, -RZ, RZ, 0, 0 ;  /* 0x00000000ff0a7431 */ /* 0x002fe200000001ff */
[----:B------:R-:W-:Y:S01]  /*36c0*/  R2UR UR5, R12 ;  /* 0x000000000c0572ca */ /* 0x000fe200000e0000 */
[----:B------:R-:W-:Y:S01]  /*36d0*/  IMAD.MOV.U32 R11, RZ, RZ, 0x1 ;  /* 0x00000001ff0b7424 */ /* 0x000fe200078e00ff */
[----:B------:R-:W-:Y:S01]  /*36e0*/  LOP3.LUT R8, R8, 0xffff, RZ, 0xc0, !PT ;  /* 0x0000ffff08087812 */ /* 0x000fe200078ec0ff */
[----:B------:R-:W-:Y:S01]  /*36f0*/  UMOV UR9, URZ ;  /* 0x000000ff00097c82 */ /* 0x000fe20008000000 */
[----:B------:R-:W-:Y:S01]  /*3700*/  UMOV UR60, URZ ;  /* 0x000000ff003c7c82 */ /* 0x000fe20008000000 */
[----:B------:R-:W-:Y:S01]  /*3710*/  UMOV UR76, 0x0 ;  /* 0x00000000004c7882 */ /* 0x000fe20000000000 */
[----:B------:R-:W-:Y:S01]  /*3720*/  R2UR UR65, R8 ;  /* 0x00000000084172ca */ /* 0x000fe200000e0000 */
[----:B------:R-:W-:Y:S01]  /*3730*/  IMAD.MOV.U32 R8, RZ, RZ, RZ ;  /* 0x000000ffff087224 */ /* 0x000fe200078e00ff */
[----:B------:R-:W-:Y:S01]  /*3740*/  UMOV UR77, 0x10100910 ;  /* 0x10100910004d7882 */ /* 0x000fe20000000000 */
[----:B------:R-:W-:Y:S01]  /*3750*/  UMOV UR74, 0x0 ;  /* 0x00000000004a7882 */ /* 0x000fe20000000000 */
[----:B------:R-:W-:Y:S01]  /*3760*/  UMOV UR75, 0x10100910 ;  /* 0x10100910004b7882 */ /* 0x000fe20000000000 */
[----:B------:R-:W-:Y:S01]  /*3770*/  UMOV UR72, 0x0 ;  /* 0x0000000000487882 */ /* 0x000fe20000000000 */
[----:B------:R-:W-:Y:S01]  /*3780*/  UMOV UR73, 0x10100910 ;  /* 0x1010091000497882 */ /* 0x000fe20000000000 */
[----:B------:R-:W-:-:S02]  /*3790*/  UISETP.NE.AND UP2, UPT, UR5, URZ, UPT ;  /* 0x000000ff0500728c */ /* 0x000fc4000bf45270 */
[----:B----4-:R-:W-:Y:S01]  /*37a0*/  UIADD3 UR7, UPT, UPT, UR7, 0x7f, URZ ;  /* 0x0000007f07077890 */ /* 0x010fe2000fffe0ff */
[----:B------:R-:W-:Y:S01]  /*37b0*/  UMOV UR70, 0x0 ;  /* 0x0000000000467882 */ /* 0x000fe20000000000 */
[----:B------:R-:W-:Y:S01]  /*37c0*/  UMOV UR71, 0x10100910 ;  /* 0x1010091000477882 */ /* 0x000fe20000000000 */
[----:B---3--:R-:W-:Y:S01]  /*37d0*/  ULEA UR62, UR4, UR62, 0x18 ;  /* 0x0000003e043e7291 */ /* 0x008fe2000f8ec0ff */
[----:B------:R-:W-:Y:S02]  /*37e0*/  UMOV UR68, 0x0 ;  /* 0x0000000000447882 */ /* 0x000fe40000000000 */
[----:B------:R-:W-:Y:S01]  /*37f0*/  UMOV UR4, URZ ;  /* 0x000000ff00047c82 */ /* 0x000fe20008000000 */
[----:B------:R-:W-:Y:S01]  /*3800*/  UIADD3 UR6, UPT, UPT, UR62, 0x8400, URZ ;  /* 0x000084003e067890 */ /* 0x000fe2000fffe0ff */
[----:B--2---:R-:W-:Y:S01]  /*3810*/  IMAD.U32 R2, RZ, RZ, UR4 ;  /* 0x00000004ff027e24 */ /* 0x004fe2000f8e00ff */
[----:B------:R-:W-:Y:S02]  /*3820*/  USHF.R.S32.HI UR4, URZ, 0x1f, UR7 ;  /* 0x0000001fff047899 */ /* 0x000fe40008011407 */
[----:B------:R-:W-:-:S02]  /*3830*/  UIADD3 UR5, UPT, UPT, UR62, 0x28400, URZ ;  /* 0x000284003e057890 */ /* 0x000fc4000fffe0ff */
[----:B------:R-:W-:Y:S02]  /*3840*/  ULEA.HI UR4, UR4, UR7, URZ, 0x7 ;  /* 0x0000000704047291 */ /* 0x000fe4000f8f38ff */
[----:B------:R-:W-:Y:S02]  /*3850*/  USHF.R.U32.HI UR6, URZ, 0x4, UR6 ;  /* 0x00000004ff067899 */ /* 0x000fe40008011606 */
[----:B------:R-:W-:Y:S02]  /*3860*/  USHF.R.S32.HI UR8, URZ, 0x7, UR4 ;  /* 0x00000007ff087899 */ /* 0x000fe40008011404 */
[----:B------:R-:W-:Y:S01]  /*3870*/  USHF.R.U32.HI UR5, URZ, 0x4, UR5 ;  /* 0x00000004ff057899 */ /* 0x000fe20008011605 */
[----:B------:R-:W-:Y:S01]  /*3880*/  R2UR UR4, R0 ;  /* 0x00000000000472ca */ /* 0x000fe200000e0000 */
[----:B------:R-:W-:Y:S02]  /*3890*/  UISETP.LT.AND UP0, UPT, UR8, 0x1, UPT ;  /* 0x000000010800788c */ /* 0x000fe4000bf01270 */
[----:B------:R-:W-:Y:S01]  /*38a0*/  ULOP3.LUT UR6, UR6, 0x3fff, URZ, 0xc0, !UPT ;  /* 0x00003fff06067892 */ /* 0x000fe2000f8ec0ff */
[----:B------:R-:W-:Y:S01]  /*38b0*/  IMAD.U32 R13, RZ, RZ, UR8 ;  /* 0x00000008ff0d7e24 */ /* 0x000fe2000f8e00ff */
[----:B------:R-:W-:-:S02]  /*38c0*/  ULOP3.LUT UR67, UR5, 0x3fff, URZ, 0xc0, !UPT ;  /* 0x00003fff05437892 */ /* 0x000fc4000f8ec0ff */
[----:B------:R-:W-:Y:S02]  /*38d0*/  ULOP3.LUT UR66, UR6, 0x10000, URZ, 0xfc, !UPT ;  /* 0x0001000006427892 */ /* 0x000fe4000f8efcff */
[----:B------:R-:W-:Y:S01]  /*38e0*/  ULOP3.LUT UR67, UR67, 0x10000, URZ, 0xfc, !UPT ;  /* 0x0001000043437892 */ /* 0x000fe2000f8efcff */
[----:B------:R-:W-:-:S03]  /*38f0*/  UMOV UR69, 0x10100910 ;  /* 0x1010091000457882 */ /* 0x000fc60000000000 */
[----:B------:R-:W-:Y:S01]  /*3900*/  IMAD.U32 R14, RZ, RZ, UR4 ;  /* 0x00000004ff0e7e24 */ /* 0x000fe2000f8e00ff */
[----:B------:R-:W-:Y:S01]  /*3910*/  NOP ;  /* 0x0000000000007918 */ /* 0x000fe20000000000 */
[----:B------:R-:W-:Y:S06]  /*3920*/  BAR.ARV 0x6, 0xa0 ;  /* 0x0182800000007b1d */ /* 0x000fec0000002000 */
[----:B------:R-:W1:Y:S02]  /*3930*/  LDS R3, [UR62+0x120] ;  /* 0x0001203eff037984 */ /* 0x000e640008000800 */
[----:B-1----:R-:W-:-:S02]  /*3940*/  R2UR UR4, R3 ;  /* 0x00000000030472ca */ /* 0x002fc400000e0000 */
[----:B------:R-:W-:-:S11]  /*3950*/  MOV R3, RZ ;  /* 0x000000ff00037202 */ /* 0x000fd60000000f00 */
[----:B------:R-:W-:Y:S01]  /*3960*/  MOV R16, UR4 ;  /* 0x0000000400107c02 */ /* 0x000fe20008000f00 */
[----:B------:R-:W-:-:S06]  /*3970*/  USEL UR4, UR8, 0x1, !UP0 ;  /* 0x0000000108047887 */ /* 0x000fcc000c000000 */
[----:B------:R-:W-:-:S07]  /*3980*/  IMAD.U32 R15, RZ, RZ, UR4 ;  /* 0x00000004ff0f7e24 */ /* 0x000fce000f8e00ff */
.L_x_76:
[----:B------:R-:W-:Y:S02]  /*3990*/  LEA R0, R10, UR62, 0x3 ;  /* 0x0000003e0a007c11 */ /* 0x000fe4000f8e18ff */
[----:B------:R-:W-:Y:S02]  /*39a0*/  SHF.L.U32 R5, R8, 0x1f, RZ ;  /* 0x0000001f08057819 */ /* 0x000fe400000006ff */
[----:B------:R-:W-:Y:S02]  /*39b0*/  LEA R4, R10, UR62, 0x4 ;  /* 0x0000003e0a047c11 */ /* 0x000fe4000f8e20ff */
[----:B------:R-:W1:Y:S02]  /*39c0*/  SYNCS.PHASECHK.TRANS64.TRYWAIT P0, [R0+URZ+0x70], R5 ;  /* 0x00007005000075a7 */ /* 0x000e6400080011ff */
[----:B-1----:R-:W-:Y:S05]  /*39d0*/  @!P0 BRA `(.L_x_69) ;  /* 0x0000005c00208947 */ /* 0x002fea0003800000 */
.L_x_165:
[----:B-1----:R-:W1:Y:S01]  /*39e0*/  LDS.128 R4, [R4+0x100] ;  /* 0x0001000004047984 */ /* 0x002e620000000c00 */
[----:B------:R-:W-:Y:S02]  /*39f0*/  VIADD R0, R0, 0x80 ;  /* 0x0000008000007836 */ /* 0x000fe40000000000 */
[----:B------:R-:W-:Y:S01]  /*3a00*/  VIADD R10, R10, 0x1 ;  /* 0x000000010a0a7836 */ /* 0x000fe20000000000 */
[----:B------:R-:W-:Y:S01]  /*3a10*/  @!PT LDS RZ, [RZ] ;  /* 0x00000000fffff984 */ /* 0x000fe20000000800 */
[----:B------:R-:W-:Y:S01]  /*3a20*/  @!PT LDS RZ, [RZ] ;  /* 0x00000000fffff984 */ /* 0x000fe20000000800 */
[----:B------:R-:W-:Y:S01]  /*3a30*/  @!PT LDS RZ, [RZ] ;  /* 0x00000000fffff984 */ /* 0x000fe20000000800 */
[----:B------:R-:W-:Y:S01]  /*3a40*/  @!PT LDS RZ, [RZ] ;  /* 0x00000000fffff984 */ /* 0x000fe20000000800 */
[----:B------:R2:W-:Y:S06]  /*3a50*/  MEMBAR.ALL.CTA ;  /* 0x0000000000007992 */ /* 0x0005ec0000008000 */
[----:B--2---:R-:W2:Y:S01]  /*3a60*/  FENCE.VIEW.ASYNC.S ;  /* 0x00000000000073c6 */ /* 0x004ea20000000000 */
[----:B------:R-:W-:-:S04]  /*3a70*/  PRMT R0, RZ, 0x654, R0 ;  /* 0x00000654ff007816 */ /* 0x000fc80000000000 */
[----:B--2---:R2:W-:Y:S01]  /*3a80*/  SYNCS.ARRIVE.TRANS64.RED.A1T0 RZ, [R0+URZ], RZ ;  /* 0x000000ff00ff79a7 */ /* 0x0045e200081004ff */
[----:B-1----:R-:W-:Y:S01]  /*3a90*/  LOP3.LUT P1, RZ, R6, 0x1, RZ, 0xc0, !PT ;  /* 0x0000000106ff7812 */ /* 0x002fe2000782c0ff */
[----:B--2---:R-:W-:-:S12]  /*3aa0*/  BRA.U UP2, `(.L_x_70) ;  /* 0x00000009022c7547 */ /* 0x004fd8000b800000 */
[----:B------:R-:W1:Y:S01]  /*3ab0*/  LDCU UR4, c[0x0][0x38c] ;  /* 0x00007180ff0477ac */ /* 0x000e620008000800 */
[----:B------:R-:W-:Y:S02]  /*3ac0*/  R2UR UR5, R2 ;  /* 0x00000000020572ca */ /* 0x000fe400000e0000 */
[----:B------:R-:W-:Y:S02]  /*3ad0*/  PLOP3.LUT P2, PT, PT, PT, PT, 0x80, 0x8 ;  /* 0x000000000008781c */ /* 0x000fe40003f4f070 */
[----:B------:R-:W-:Y:S02]  /*3ae0*/  SHF.L.U32 R5, R11, 0x1f, RZ ;  /* 0x0000001f0b057819 */ /* 0x000fe400000006ff */
[----:B------:R-:W-:-:S07]  /*3af0*/  R2UR UR6, R16 ;  /* 0x00000000100672ca */ /* 0x000fce00000e0000 */
[----:B------:R-:W-:Y:S02]  /*3b00*/  ULEA UR7, UR5, UR62, 0x3 ;  /* 0x0000003e05077291 */ /* 0x000fe4000f8e18ff */
[----:B-1----:R-:W-:-:S04]  /*3b10*/  UISETP.GE.AND UP0, UPT, UR4, 0x1, UPT ;  /* 0x000000010400788c */ /* 0x002fc8000bf06270 */
[----:B------:R-:W-:Y:S01]  /*3b20*/  IMAD.U32 R4, RZ, RZ, UR7 ;  /* 0x00000007ff047e24 */ /* 0x000fe2000f8e00ff */
[----:B------:R-:W-:Y:S01]  /*3b30*/  ULEA UR8, UR5, UR6, 0x6 ;  /* 0x0000000605087291 */ /* 0x000fe2000f8e30ff */
[----:B------:R-:W-:-:S05]  /*3b40*/  PLOP3.LUT P0, PT, PT, PT, UP0, 0x80, 0x8 ;  /* 0x000000000008781c */ /* 0x000fca0003f0f008 */
[----:B------:R-:W-:-:S08]  /*3b50*/  @UP0 ULEA UR4, UR9, UR62, 0x3 ;  /* 0x0000003e09040291 */ /* 0x000fd0000f8e18ff */
[----:B------:R-:W-:-:S04]  /*3b60*/  @P0 SHF.L.U32 R0, R3, 0x1f, RZ ;  /* 0x0000001f03000819 */ /* 0x000fc800000006ff */
[----:B------:R1:W2:Y:S01]  /*3b70*/  @P0 SYNCS.PHASECHK.TRANS64.TRYWAIT P2, [UR4], R0 ;  /* 0x00000000ff0005a7 */ /* 0x0002a20008041104 */
[----:B------:R-:W3:Y:S02]  /*3b80*/  SYNCS.PHASECHK.TRANS64.TRYWAIT P0, [UR7+0xb0], R5 ;  /* 0x0000b005ff0075a7 */ /* 0x000ee40008001107 */
[----:B-123--:R-:W-:Y:S05]  /*3b90*/  @!P0 BRA `(.L_x_71) ;  /* 0x0000005800c48947 */ /* 0x00efea0003800000 */
.L_x_167:
[----:B------:R-:W-:Y:S01]  /*3ba0*/  UMOV UR64, UR60 ;  /* 0x0000003c00407c82 */ /* 0x000fe20008000000 */
[----:B------:R-:W-:Y:S05]  /*3bb0*/  BRA.U !UP0, `(.L_x_72) ;  /* 0x0000000508d07547 */ /* 0x000fea000b800000 */
[----:B------:R-:W-:Y:S01]  /*3bc0*/  R2UR UR4, R15 ;  /* 0x000000000f0472ca */ /* 0x000fe200000e0000 */
[----:B------:R-:W-:Y:S01]  /*3bd0*/  UPLOP3.LUT UP3, UPT, UPT, UPT, UPT, 0x40, 0x4 ;  /* 0x000000000004789c */ /* 0x000fe20003f6e870 */
[----:B------:R-:W-:Y:S01]  /*3be0*/  R2UR UR61, R13 ;  /* 0x000000000d3d72ca */ /* 0x000fe200000e0000 */
[----:B------:R-:W-:-:S10]  /*3bf0*/  UMOV UR7, UR9 ;  /* 0x0000000900077c82 */ /* 0x000fd40008000000 */
[----:B------:R-:W-:-:S12]  /*3c00*/  UIADD3 UR64, UPT, UPT, UR4, UR60, URZ ;  /* 0x0000003c04407290 */ /* 0x000fd8000fffe0ff */
.L_x_75:
[----:B--2---:R-:W-:Y:S01]  /*3c10*/  ULEA UR5, UR7, UR62, 0x3 ;  /* 0x0000003e07057291 */ /* 0x004fe2000f8e18ff */
[----:B------:R-:W-:Y:S11]  /*3c20*/  @P2 BRA `(.L_x_73) ;  /* 0x00000000000c2947 */ /* 0x000ff60003800000 */
[----:B-1----:R-:W-:Y:S04]  /*3c30*/  SHF.L.U32 R5, R3, 0x1f, RZ ;  /* 0x0000001f03057819 */ /* 0x002fe800000006ff */
[----:B------:R-:W1:Y:S02]  /*3c40*/  SYNCS.PHASECHK.TRANS64.TRYWAIT P0, [UR5], R5 ;  /* 0x00000005ff0075a7 */ /* 0x000e640008001105 */
[----:B-1----:R-:W-:Y:S05]  /*3c50*/  @!P0 BRA `(.L_x_74) ;  /* 0x0000005800b08947 */ /* 0x002fea0003800000 */
.L_x_73:
[----:B------:R-:W-:Y:S01]  /*3c60*/  UISETP.NE.AND UP0, UPT, UR61, 0x1, UPT ;  /* 0x000000013d00788c */ /* 0x000fe2000bf05270 */
[----:B------:R-:W-:Y:S01]  /*3c70*/  PLOP3.LUT P2, PT, PT, PT, PT, 0x80, 0x8 ;  /* 0x000000000008781c */ /* 0x000fe20003f4f070 */
[----:B------:R-:W-:Y:S01]  /*3c80*/  UIADD3 UR9, UPT, UPT, UR7, 0x1, URZ ;  /* 0x0000000107097890 */ /* 0x000fe2000fffe0ff */
[----:B------:R-:W-:Y:S01]  /*3c90*/  MOV.SPILL R6, UR65 ;  /* 0x0000004100067c02 */ /* 0x000fe20009000f00 */
[----:B------:R-:W-:Y:S01]  /*3ca0*/  UIADD3 UR63, UPT, UPT, UR5, 0x10, URZ ;  /* 0x00000010053f7890 */ /* 0x000fe2000fffe0ff */
[----:B-1----:R-:W-:Y:S01]  /*3cb0*/  MOV.SPILL R5, UR64 ;  /* 0x0000004000057c02 */ /* 0x002fe20009000f00 */
[----:B------:R-:W-:Y:S01]  /*3cc0*/  UISETP.NE.AND UP1, UPT, UR9, 0x2, UPT ;  /* 0x000000020900788c */ /* 0x000fe2000bf25270 */
[----:B------:R-:W-:Y:S01]  /*3cd0*/  PLOP3.LUT P0, PT, PT, PT, UP0, 0x80, 0x8 ;  /* 0x000000000008781c */ /* 0x000fe20003f0f008 */
[----:B------:R-:W-:Y:S02]  /*3ce0*/  ULEA UR6, UR7, UR67, 0xa ;  /* 0x0000004307067291 */ /* 0x000fe4000f8e50ff */
[----:B------:R-:W-:Y:S02]  /*3cf0*/  USEL UR5, URZ, 0x1, UP1 ;  /* 0x00000001ff057887 */ /* 0x000fe40008800000 */
[----:B------:R-:W-:Y:S02]  /*3d00*/  USEL UR9, UR9, URZ, UP1 ;  /* 0x000000ff09097287 */ /* 0x000fe40008800000 */
[----:B------:R-:W-:Y:S02]  /*3d10*/  ULEA UR4, UR7, UR66, 0xc ;  /* 0x0000004207047291 */ /* 0x000fe4000f8e60ff */
[----:B------:R-:W-:Y:S01]  /*3d20*/  @UP0 ULEA UR7, UR9, UR62, 0x3 ;  /* 0x0000003e09070291 */ /* 0x000fe2000f8e18ff */
[----:B------:R-:W-:Y:S01]  /*3d30*/  LOP3.LUT R3, R3, UR5, RZ, 0x3c, !PT ;  /* 0x0000000503037c12 */ /* 0x000fe2000f8e3cff */
[----:B------:R-:W-:Y:S02]  /*3d40*/  UIADD3 UR20, UPT, UPT, UR6, 0x2, URZ ;  /* 0x0000000206147890 */ /* 0x000fe4000fffe0ff */
[----:B------:R-:W-:Y:S01]  /*3d50*/  UIADD3 UR18, UPT, UPT, UR4, 0x2, URZ ;  /* 0x0000000204127890 */ /* 0x000fe2000fffe0ff */
[----:B------:R-:W-:Y:S01]  /*3d60*/  @P0 SHF.L.U32 R0, R3, 0x1f, RZ ;  /* 0x0000001f03000819 */ /* 0x000fe200000006ff */
[----:B------:R-:W-:Y:S02]  /*3d70*/  UIADD3 UR16, UPT, UPT, UR6, 0x4, URZ ;  /* 0x0000000406107890 */ /* 0x000fe4000fffe0ff */
[----:B------:R-:W-:Y:S01]  /*3d80*/  UIADD3 UR10, UPT, UPT, UR4, 0x4, URZ ;  /* 0x00000004040a7890 */ /* 0x000fe2000fffe0ff */
[----:B------:R2:W3:Y:S01]  /*3d90*/  @P0 SYNCS.PHASECHK.TRANS64.TRYWAIT P2, [UR7], R0 ;  /* 0x00000000ff0005a7 */ /* 0x0004e20008041107 */
[----:B------:R-:W-:Y:S02]  /*3da0*/  UIADD3 UR14, UPT, UPT, UR6, 0x6, URZ ;  /* 0x00000006060e7890 */ /* 0x000fe4000fffe0ff */
        /* <DEDUP_REMOVED lines=21> */
[----:B------:R-:W-:Y:S01]  /*3f00*/  UIADD3 UR61, UPT, UPT, UR61, -0x1, URZ ;  /* 0xffffffff3d3d7890 */ /* 0x000fe2000fffe0ff */
[----:B------:R-:W-:Y:S01]  /*3f10*/  UMOV UR7, 0x40004040 ;  /* 0x4000404000077882 */ /* 0x000fe20000000000 */
[----:B------:R-:W-:Y:S01]  /*3f20*/  UMOV UR64, 0x0 ;  /* 0x0000000000407882 */ /* 0x000fe20000000000 */
[----:B------:R-:W-:Y:S01]  /*3f30*/  UMOV UR65, 0x10100910 ;  /* 0x1010091000417882 */ /* 0x000fe20000000000 */
[----:B------:R-:W-:Y:S01]  /*3f40*/  UMOV UR5, 0x40004040 ;  /* 0x4000404000057882 */ /* 0x000fe20000000000 */
[----:B------:R-:W-:Y:S01]  /*3f50*/  UMOV UR21, 0x40004040 ;  /* 0x4000404000157882 */ /* 0x000fe20000000000 */
[----:B------:R1:W-:Y:S01]  /*3f60*/  UTCHMMA.2CTA gdesc[UR4], gdesc[UR6], tmem[UR8], tmem[UR64], idesc[UR65], UP3 ;  /* 0x00ff4006040075ea */ /* 0x0003e20009a00008 */
[----:B------:R-:W-:Y:S01]  /*3f70*/  UPLOP3.LUT UP3, UPT, UPT, UPT, UPT, 0x80, 0x8 ;  /* 0x000000000008789c */ /* 0x000fe20003f6f070 */
[----:B------:R-:W-:Y:S01]  /*3f80*/  UMOV UR19, 0x40004040 ;  /* 0x4000404000137882 */ /* 0x000fe20000000000 */
[----:B------:R-:W-:Y:S01]  /*3f90*/  UMOV UR17, 0x40004040 ;  /* 0x4000404000117882 */ /* 0x000fe20000000000 */
[----:B------:R4:W-:Y:S01]  /*3fa0*/  UTCHMMA.2CTA gdesc[UR18], gdesc[UR20], tmem[UR8], tmem[UR64], idesc[UR65], UPT ;  /* 0x00ff4014120075ea */ /* 0x0009e2000ba00008 */
        /* <DEDUP_REMOVED lines=19> */
[----:B-1----:R-:W-:Y:S01]  /*40e0*/  UMOV UR7, 0x10100910 ;  /* 0x1010091000077882 */ /* 0x002fe20000000000 */
[----:B------:R-:W-:Y:S01]  /*40f0*/  UMOV UR35, 0x40004040 ;  /* 0x4000404000237882 */ /* 0x000fe20000000000 */
[----:B------:R-:W-:Y:S01]  /*4100*/  UMOV UR33, 0x40004040 ;  /* 0x4000404000217882 */ /* 0x000fe20000000000 */
[----:B------:R-:W-:Y:S01]  /*4110*/  UMOV UR27, 0x40004040 ;  /* 0x40004040001b7882 */ /* 0x000fe20000000000 */
[----:B------:R-:W-:Y:S01]  /*4120*/  UMOV UR25, 0x40004040 ;  /* 0x4000404000197882 */ /* 0x000fe20000000000 */
[----:B----4-:R-:W-:Y:S02]  /*4130*/  UIADD3 UR20, UPT, UPT, UR4, 0xc02, URZ ;  /* 0x00000c0204147890 */ /* 0x010fe4000fffe0ff */
[----:B------:R-:W-:Y:S02]  /*4140*/  UIADD3 UR18, UPT, UPT, UR6, 0x304, URZ ;  /* 0x0000030406127890 */ /* 0x000fe4000fffe0ff */
[----:B--2---:R-:W-:Y:S02]  /*4150*/  UIADD3 UR16, UPT, UPT, UR4, 0xc04, URZ ;  /* 0x00000c0404107890 */ /* 0x004fe4000fffe0ff */
[----:B------:R-:W-:Y:S01]  /*4160*/  UIADD3 UR10, UPT, UPT, UR6, 0x306, URZ ;  /* 0x00000306060a7890 */ /* 0x000fe2000fffe0ff */
[----:B------:R-:W-:Y:S01]  /*4170*/  R2UR.FILL UR65, R6 ;  /* 0x00000000064172ca */ /* 0x000fe200004e0000 */
[----:B------:R-:W-:Y:S01]  /*4180*/  UMOV UR14, 0x0 ;  /* 0x00000000000e7882 */ /* 0x000fe20000000000 */
[----:B------:R-:W-:Y:S01]  /*4190*/  UMOV UR15, 0x10100910 ;  /* 0x10100910000f7882 */ /* 0x000fe20000000000 */
[----:B------:R-:W-:Y:S01]  /*41a0*/  UMOV UR12, 0x0 ;  /* 0x00000000000c7882 */ /* 0x000fe20000000000 */
[----:B------:R-:W-:Y:S01]  /*41b0*/  UTCHMMA.2CTA gdesc[UR28], gdesc[UR30], tmem[UR8], tmem[UR14], idesc[UR15], UPT ;  /* 0x00ff0e1e1c0075ea */ /* 0x000fe2000ba00008 */
[----:B------:R-:W-:Y:S01]  /*41c0*/  UTCHMMA.2CTA gdesc[UR56], gdesc[UR58], tmem[UR8], tmem[UR14], idesc[UR15], UPT ;  /* 0x00ff0e3a380075ea */ /* 0x000fe2000ba00008 */
[----:B------:R-:W-:Y:S01]  /*41d0*/  UMOV UR13, 0x10100910 ;  /* 0x10100910000d7882 */ /* 0x000fe20000000000 */
[----:B------:R-:W-:Y:S01]  /*41e0*/  UTCHMMA.2CTA gdesc[UR52], gdesc[UR54], tmem[UR8], tmem[UR14], idesc[UR15], UPT ;  /* 0x00ff0e36340075ea */ /* 0x000fe2000ba00008 */
[----:B------:R-:W-:Y:S01]  /*41f0*/  UIADD3 UR4, UPT, UPT, UR4, 0xc06, URZ ;  /* 0x00000c0604047890 */ /* 0x000fe2000fffe0ff */
[----:B------:R-:W-:Y:S01]  /*4200*/  UTCHMMA.2CTA gdesc[UR48], gdesc[UR50], tmem[UR8], tmem[UR12], idesc[UR13], UPT ;  /* 0x00ff0c32300075ea */ /* 0x000fe2000ba00008 */
[----:B------:R-:W-:Y:S01]  /*4210*/  UTCHMMA.2CTA gdesc[UR44], gdesc[UR46], tmem[UR8], tmem[UR12], idesc[UR13], UPT ;  /* 0x00ff0c2e2c0075ea */ /* 0x000fe2000ba00008 */
[----:B------:R-:W-:Y:S01]  /*4220*/  UMOV UR6, 0x0 ;  /* 0x0000000000067882 */ /* 0x000fe20000000000 */
[----:B------:R-:W-:Y:S01]  /*4230*/  UTCHMMA.2CTA gdesc[UR40], gdesc[UR42], tmem[UR8], tmem[UR12], idesc[UR13], UPT ;  /* 0x00ff0c2a280075ea */ /* 0x000fe2000ba00008 */
[----:B------:R1:W-:Y:S01]  /*4240*/  UTCHMMA.2CTA gdesc[UR36], gdesc[UR38], tmem[UR8], tmem[UR6], idesc[UR7], UPT ;  /* 0x00ff0626240075ea */ /* 0x0003e2000ba00008 */
[----:B------:R2:W-:Y:S01]  /*4250*/  UTCHMMA.2CTA gdesc[UR32], gdesc[UR34], tmem[UR8], tmem[UR76], idesc[UR77], UPT ;  /* 0x00ff4c22200075ea */ /* 0x0005e2000ba00008 */
[----:B------:R-:W-:Y:S01]  /*4260*/  UMOV UR23, 0x40004040 ;  /* 0x4000404000177882 */ /* 0x000fe20000000000 */
[----:B------:R2:W-:Y:S01]  /*4270*/  UTCHMMA.2CTA gdesc[UR24], gdesc[UR26], tmem[UR8], tmem[UR74], idesc[UR75], UPT ;  /* 0x00ff4a1a180075ea */ /* 0x0005e2000ba00008 */
[----:B------:R-:W-:Y:S01]  /*4280*/  R2UR.FILL UR64, R5 ;  /* 0x00000000054072ca */ /* 0x000fe200004e0000 */
[----:B------:R2:W-:Y:S01]  /*4290*/  UTCHMMA.2CTA gdesc[UR20], gdesc[UR22], tmem[UR8], tmem[UR72], idesc[UR73], UPT ;  /* 0x00ff4816140075ea */ /* 0x0005e2000ba00008 */
[----:B------:R2:W-:Y:S01]  /*42a0*/  UTCHMMA.2CTA gdesc[UR16], gdesc[UR18], tmem[UR8], tmem[UR70], idesc[UR71], UPT ;  /* 0x00ff4612100075ea */ /* 0x0005e2000ba00008 */
[----:B------:R2:W-:Y:S01]  /*42b0*/  UTCHMMA.2CTA gdesc[UR4], gdesc[UR10], tmem[UR8], tmem[UR68], idesc[UR69], UPT ;  /* 0x00ff440a040075ea */ /* 0x0005e2000ba00008 */
[----:B------:R2:W-:Y:S09]  /*42c0*/  UTCBAR.2CTA.MULTICAST [UR63], URZ, UR65 ;  /* 0x000000ff3f0073e9 */ /* 0x0005f20008200841 */
[----:B------:R-:W-:Y:S01]  /*42d0*/  UISETP.NE.AND UP0, UPT, UR60, UR64, UPT ;  /* 0x000000403c00728c */ /* 0x000fe2000bf05270 */
[----:B-1----:R-:W-:Y:S08]  /*42e0*/  UMOV UR7, UR9 ;  /* 0x0000000900077c82 */ /* 0x002ff00008000000 */
[----:B---3--:R-:W-:Y:S05]  /*42f0*/  BRA.U UP0, `(.L_x_75) ;  /* 0xfffffff900447547 */ /* 0x008fea000b83ffff */
.L_x_72:
[----:B--2---:R-:W-:Y:S01]  /*4300*/  R2UR UR4, R4 ;  /* 0x00000000040472ca */ /* 0x004fe200000e0000 */
[----:B------:R-:W-:Y:S01]  /*4310*/  UMOV UR60, UR64 ;  /* 0x00000040003c7c82 */ /* 0x000fe20008000000 */
[----:B------:R-:W-:-:S11]  /*4320*/  R2UR UR5, R14 ;  /* 0x000000000e0572ca */ /* 0x000fd600000e0000 */
[----:B------:R-:W-:-:S09]  /*4330*/  UIADD3 UR4, UPT, UPT, UR4, 0x90, URZ ;  /* 0x0000009004047890 */ /* 0x000fd2000fffe0ff */
[----:B------:R2:W-:Y:S01]  /*4340*/  UTCBAR.2CTA.MULTICAST [UR4], URZ, UR5 ;  /* 0x000000ff040073e9 */ /* 0x0005e20008200805 */
[----:B------:R-:W-:Y:S02]  /*4350*/  NOP ;  /* 0x0000000000007918 */ /* 0x000fe40000000000 */
.L_x_70:
[----:B--2---:R-:W-:Y:S02]  /*4360*/  R2UR UR4, R2 ;  /* 0x00000000020472ca */ /* 0x004fe400000e0000 */
[----:B------:R-:W-:-:S04]  /*4370*/  ISETP.NE.AND P0, PT, R10, 0x2, PT ;  /* 0x000000020a00780c */ /* 0x000fc80003f05270 */
[----:B-1----:R-:W-:Y:S02]  /*4380*/  SEL R5, RZ, 0x1, P0 ;  /* 0x00000001ff057807 */ /* 0x002fe40000000000 */
[----:B------:R-:W-:Y:S02]  /*4390*/  SEL R10, R10, RZ, P0 ;  /* 0x000000ff0a0a7207 */ /* 0x000fe40000000000 */
[----:B------:R-:W-:-:S03]  /*43a0*/  LOP3.LUT R8, R8, R5, RZ, 0x3c, !PT ;  /* 0x0000000508087212 */ /* 0x000fc600078e3cff */
[----:B------:R-:W-:-:S04]  /*43b0*/  UIADD3 UR4, UPT, UPT, UR4, 0x1, URZ ;  /* 0x0000000104047890 */ /* 0x000fc8000fffe0ff */
[----:B------:R-:W-:-:S04]  /*43c0*/  UISETP.NE.AND UP0, UPT, UR4, 0x4, UPT ;  /* 0x000000040400788c */ /* 0x000fc8000bf05270 */
[----:B------:R-:W-:Y:S02]  /*43d0*/  USEL UR5, URZ, 0x1, UP0 ;  /* 0x00000001ff057887 */ /* 0x000fe40008000000 */
[----:B------:R-:W-:-:S04]  /*43e0*/  USEL UR4, UR4, URZ, UP0 ;  /* 0x000000ff04047287 */ /* 0x000fc80008000000 */
[----:B------:R-:W-:Y:S02]  /*43f0*/  LOP3.LUT R11, R11, UR5, RZ, 0x3c, !PT ;  /* 0x000000050b0b7c12 */ /* 0x000fe4000f8e3cff */
[----:B------:R-:W-:Y:S01]  /*4400*/  IMAD.U32 R2, RZ, RZ, UR4 ;  /* 0x00000004ff027e24 */ /* 0x000fe2000f8e00ff */
[----:B------:R-:W-:Y:S06]  /*4410*/  @P1 BRA `(.L_x_76) ;  /* 0xfffffff4005c1947 */ /* 0x000fec000383ffff */
[----:B------:R-:W1:Y:S01]  /*4420*/  S2UR UR8, SR_CgaCtaId ;  /* 0x00000000000879c3 */ /* 0x000e620000008800 */
[----:B------:R-:W-:Y:S01]  /*4430*/  ELECT P0, URZ, PT ;  /* 0x0000000000ff782f */ /* 0x000fe20003800000 */
[----:B------:R-:W-:Y:S01]  /*4440*/  IMAD.MOV.U32 R0, RZ, RZ, 0x1 ;  /* 0x00000001ff007424 */ /* 0x000fe200078e00ff */
[----:B------:R-:W-:Y:S01]  /*4450*/  UMOV UR4, 0x40 ;  /* 0x0000004000047882 */ /* 0x000fe20000000000 */
[----:B------:R-:W-:-:S04]  /*4460*/  R2UR UR5, R12 ;  /* 0x000000000c0572ca */ /* 0x000fc800000e0000 */
[----:B------:R-:W-:Y:S09]  /*4470*/  UVIRTCOUNT.DEALLOC.SMPOOL 0x80 ;  /* 0x000000800000784c */ /* 0x000ff20000000000 */
[----:B------:R-:W-:Y:S02]  /*4480*/  UISETP.NE.AND UP0, UPT, UR5, URZ, UPT ;  /* 0x000000ff0500728c */ /* 0x000fe4000bf05270 */
[----:B-1----:R-:W-:-:S09]  /*4490*/  ULEA UR8, UR8, UR4, 0x18 ;  /* 0x0000000408087291 */ /* 0x002fd2000f8ec0ff */
[----:B------:R1:W-:Y:S01]  /*44a0*/  @P0 STS.U8 [UR8+0x1c], R0 ;  /* 0x00001c00ff000988 */ /* 0x0003e20008000008 */
[----:B------:R-:W-:Y:S05]  /*44b0*/  BRA.U UP0, `(.L_x_77) ;  /* 0x0000000100a87547 */ /* 0x000fea000b800000 */
[----:B------:R-:W-:Y:S01]  /*44c0*/  R2UR UR4, R2 ;  /* 0x00000000020472ca */ /* 0x000fe200000e0000 */
[----:B------:R-:W-:Y:S01]  /*44d0*/  UIADD3 UR7, UPT, UPT, UR62, 0xb0, URZ ;  /* 0x000000b03e077890 */ /* 0x000fe2000fffe0ff */
[----:B------:R-:W-:-:S11]  /*44e0*/  SHF.L.U32 R3, R11, 0x1f, RZ ;  /* 0x0000001f0b037819 */ /* 0x000fd600000006ff */
[----:B------:R-:W-:-:S09]  /*44f0*/  ULEA UR4, UR4, UR7, 0x3 ;  /* 0x0000000704047291 */ /* 0x000fd2000f8e18ff */
[----:B------:R-:W2:Y:S02]  /*4500*/  SYNCS.PHASECHK.TRANS64.TRYWAIT P0, [UR4], R3 ;  /* 0x00000003ff0075a7 */ /* 0x000ea40008001104 */
[----:B--2---:R-:W-:Y:S05]  /*4510*/  @!P0 BRA `(.L_x_78) ;  /* 0x0000005000988947 */ /* 0x004fea0003800000 */
.L_x_170:
[----:B------:R-:W-:-:S13]  /*4520*/  R2UR UR4, R2 ;  /* 0x00000000020472ca */ /* 0x000fda00000e0000 */
[----:B------:R-:W-:-:S04]  /*4530*/  UIADD3 UR4, UPT, UPT, UR4, 0x1, URZ ;  /* 0x0000000104047890 */ /* 0x000fc8000fffe0ff */
[----:B------:R-:W-:-:S04]  /*4540*/  UISETP.NE.AND UP1, UPT, UR4, 0x4, UPT ;  /* 0x000000040400788c */ /* 0x000fc8000bf25270 */
[----:B------:R-:W-:Y:S02]  /*4550*/  USEL UR6, URZ, 0x1, UP1 ;  /* 0x00000001ff067887 */ /* 0x000fe40008800000 */
[----:B------:R-:W-:-:S04]  /*4560*/  USEL UR4, UR4, URZ, UP1 ;  /* 0x000000ff04047287 */ /* 0x000fc80008800000 */
[----:B------:R-:W-:Y:S01]  /*4570*/  ULEA UR5, UR4, UR7, 0x3 ;  /* 0x0000000704057291 */ /* 0x000fe2000f8e18ff */
[----:B------:R-:W-:-:S04]  /*4580*/  LOP3.LUT R2, R11, UR6, RZ, 0x3c, !PT ;  /* 0x000000060b027c12 */ /* 0x000fc8000f8e3cff */
[----:B-1----:R-:W-:-:S04]  /*4590*/  SHF.L.U32 R3, R2, 0x1f, RZ ;  /* 0x0000001f02037819 */ /* 0x002fc800000006ff */
[----:B------:R-:W1:Y:S02]  /*45a0*/  SYNCS.PHASECHK.TRANS64.TRYWAIT P0, [UR5], R3 ;  /* 0x00000003ff0075a7 */ /* 0x000e640008001105 */
[----:B-1----:R-:W-:Y:S05]  /*45b0*/  @!P0 BRA `(.L_x_79) ;  /* 0x0000005000888947 */ /* 0x002fea0003800000 */
.L_x_172:
        /* <DEDUP_REMOVED lines=9> */
.L_x_174:
[----:B------:R-:W-:-:S04]  /*4650*/  UIADD3 UR4, UPT, UPT, UR4, 0x1, URZ ;  /* 0x0000000104047890 */ /* 0x000fc8000fffe0ff */
[----:B------:R-:W-:-:S04]  /*4660*/  UISETP.NE.AND UP1, UPT, UR4, 0x4, UPT ;  /* 0x000000040400788c */ /* 0x000fc8000bf25270 */
[----:B------:R-:W-:Y:S02]  /*4670*/  USEL UR5, URZ, 0x1, UP1 ;  /* 0x00000001ff057887 */ /* 0x000fe40008800000 */
[----:B------:R-:W-:-:S04]  /*4680*/  USEL UR4, UR4, URZ, UP1 ;  /* 0x000000ff04047287 */ /* 0x000fc80008800000 */
[----:B------:R-:W-:Y:S01]  /*4690*/  ULEA UR4, UR4, UR7, 0x3 ;  /* 0x0000000704047291 */ /* 0x000fe2000f8e18ff */
[----:B-1----:R-:W-:-:S04]  /*46a0*/  LOP3.LUT R3, R2, UR5, RZ, 0x3c, !PT ;  /* 0x0000000502037c12 */ /* 0x002fc8000f8e3cff */
[----:B------:R-:W-:Y:S01]  /*46b0*/  SHF.L.U32 R3, R3, 0x1f, RZ ;  /* 0x0000001f03037819 */ /* 0x000fe200000006ff */
[----:B------:R-:W-:-:S04]  /*46c0*/  IMAD.U32 R0, RZ, RZ, UR4 ;  /* 0x00000004ff007e24 */ /* 0x000fc8000f8e00ff */
[----:B------:R1:W2:Y:S03]  /*46d0*/  SYNCS.PHASECHK.TRANS64.TRYWAIT P0, [R0+URZ], R3 ;  /* 0x00000003000075a7 */ /* 0x0002a600080011ff */
[----:B--2---:R-:W-:Y:S05]  /*46e0*/  @!P0 NANOSLEEP.SYNCS 0x989680 ;  /* 0x009896800000895d */ /* 0x004fea0003900000 */
[----:B------:R-:W2:Y:S02]  /*46f0*/  @!P0 SYNCS.PHASECHK.TRANS64 P0, [R0+URZ], R3 ;  /* 0x00000003000085a7 */ /* 0x000ea400080010ff */
[----:B--2---:R-:W-:Y:S05]  /*4700*/  @P0 BRA `(.L_x_81) ;  /* 0x0000000000240947 */ /* 0x004fea0003800000 */
.L_x_82:
[----:B--2---:R2:W3:Y:S02]  /*4710*/  SYNCS.PHASECHK.TRANS64.TRYWAIT P0, [R0+URZ], R3 ;  /* 0x00000003000075a7 */ /* 0x0044e400080011ff */
[----:B---3--:R-:W-:Y:S05]  /*4720*/  @!P0 NANOSLEEP.SYNCS 0x989680 ;  /* 0x009896800000895d */ /* 0x008fea0003900000 */
[----:B------:R-:W3:Y:S02]  /*4730*/  @!P0 SYNCS.PHASECHK.TRANS64 P0, [R0+URZ], R3 ;  /* 0x00000003000085a7 */ /* 0x000ee400080010ff */
[----:B---3--:R-:W-:Y:S05]  /*4740*/  @!P0 BRA `(.L_x_82) ;  /* 0xfffffffc00f08947 */ /* 0x008fea000383ffff */
[----:B------:R-:W-:Y:S05]  /*4750*/  BRA `(.L_x_81) ;  /* 0x0000000000107947 */ /* 0x000fea0003800000 */
.L_x_77:
[----:B------:R-:W-:Y:S01]  /*4760*/  R2UR UR5, R9 ;  /* 0x00000000090572ca */ /* 0x000fe200000e0000 */
[----:B------:R-:W-:-:S12]  /*4770*/  UIADD3 UR4, UPT, UPT, UR62, 0xf0, URZ ;  /* 0x000000f03e047890 */ /* 0x000fd8000fffe0ff */
[----:B------:R-:W-:-:S09]  /*4780*/  UPRMT UR4, UR5, 0x654, UR4 ;  /* 0x0000065405047896 */ /* 0x000fd20008000004 */
[----:B------:R-:W-:Y:S03]  /*4790*/  SYNCS.ARRIVE.TRANS64.RED.A1T0 RZ, [UR4], RZ ;  /* 0x000000ffffff79a7 */ /* 0x000fe60008100404 */
.L_x_81:
[----:B-12---:R-:W-:Y:S01]  /*47a0*/  SHF.L.U32 R3, RZ, 0x1f, RZ ;  /* 0x0000001fff037819 */ /* 0x006fe200000006ff */
[----:B------:R-:W-:Y:S01]  /*47b0*/  UIADD3 UR4, UPT, UPT, UR62, 0xf0, URZ ;  /* 0x000000f03e047890 */ /* 0x000fe2000fffe0ff */
[----:B------:R-:W-:Y:S02]  /*47c0*/  PLOP3.LUT P0, PT, PT, PT, UP0, 0x80, 0x8 ;  /* 0x000000000008781c */ /* 0x000fe40003f0f008 */
[----:B------:R-:W1:Y:S02]  /*47d0*/  SYNCS.PHASECHK.TRANS64.TRYWAIT P1, [UR62+0xf0], R3 ;  /* 0x0000f003ff0075a7 */ /* 0x000e64000802113e */
[----:B-1----:R-:W-:Y:S09]  /*47e0*/  @!P1 BRA `(.L_x_83) ;  /* 0x00000050002c9947 */ /* 0x002ff20003800000 */
.L_x_176:
[----:B------:R-:W-:Y:S02]  /*47f0*/  R2UR UR6, R9 ;  /* 0x00000000090672ca */ /* 0x000fe400000e0000 */
[----:B------:R-:W-:-:S11]  /*4800*/  R2UR UR5, R16 ;  /* 0x00000000100572ca */ /* 0x000fd600000e0000 */
[----:B------:R-:W-:-:S03]  /*4810*/  @!UP0 UPRMT UR4, UR6, 0x654, UR4 ;  /* 0x0000065406048896 */ /* 0x000fc60008000004 */
[----:B------:R-:W-:-:S06]  /*4820*/  UMOV UR6, 0x1 ;  /* 0x0000000100067882 */ /* 0x000fcc0000000000 */
[----:B------:R-:W-:Y:S01]  /*4830*/  @!P0 SYNCS.ARRIVE.TRANS64.RED.A1T0 RZ, [UR4], RZ ;  /* 0x000000ffffff89a7 */ /* 0x000fe20008100404 */
[----:B------:R-:W-:Y:S01]  /*4840*/  NOP ;  /* 0x0000000000007918 */ /* 0x000fe20000000000 */
[----:B-1----:R-:W1:Y:S01]  /*4850*/  LDS R0, [UR8+0x14] ;  /* 0x00001408ff007984 */ /* 0x002e620008000800 */
[----:B------:R-:W-:-:S03]  /*4860*/  ULOP3.LUT UR4, UR5, 0xffff, URZ, 0xc0, !UPT ;  /* 0x0000ffff05047892 */ /* 0x000fc6000f8ec0ff */
[----:B------:R-:W-:Y:S01]  /*4870*/  UMOV UR5, 0xffff ;  /* 0x0000ffff00057882 */ /* 0x000fe20000000000 */
[----:B------:R-:W-:-:S04]  /*4880*/  USHF.R.U32.HI UR4, URZ, 0x5, UR4 ;  /* 0x00000005ff047899 */ /* 0x000fc80008011604 */
[----:B------:R-:W-:Y:S02]  /*4890*/  USHF.L.U32 UR5, UR5, UR4, URZ ;  /* 0x0000000405057299 */ /* 0x000fe400080006ff */
[----:B------:R-:W-:-:S04]  /*48a0*/  USHF.L.U32 UR4, UR6, UR4, URZ ;  /* 0x0000000406047299 */ /* 0x000fc800080006ff */
[----:B-1----:R-:W-:-:S04]  /*48b0*/  LOP3.LUT R0, R0, UR5, RZ, 0xc0, !PT ;  /* 0x0000000500007c12 */ /* 0x002fc8000f8ec0ff */
[----:B------:R-:W-:-:S13]  /*48c0*/  ISETP.NE.AND P0, PT, R0, UR5, PT ;  /* 0x0000000500007c0c */ /* 0x000fda000bf05270 */
[----:B------:R-:W-:Y:S05]  /*48d0*/  @P0 BRA `(.L_x_84) ;  /* 0x0000000000580947 */ /* 0x000fea0003800000 */
[----:B------:R-:W1:Y:S02]  /*48e0*/  LDS R0, [UR8+0x18] ;  /* 0x00001808ff007984 */ /* 0x000e640008000800 */
[----:B-1----:R-:W-:-:S04]  /*48f0*/  LOP3.LUT R0, R0, UR4, RZ, 0xc0, !PT ;  /* 0x0000000400007c12 */ /* 0x002fc8000f8ec0ff */
[----:B------:R-:W-:-:S13]  /*4900*/  ISETP.NE.AND P0, PT, R0, UR4, PT ;  /* 0x0000000400007c0c */ /* 0x000fda000bf05270 */
[----:B------:R-:W-:Y:S05]  /*4910*/  @P0 BRA `(.L_x_85) ;  /* 0x00000000003c0947 */ /* 0x000fea0003800000 */
[----:B------:R-:W1:Y:S01]  /*4920*/  S2R R2, SR_LANEID ;  /* 0x0000000000027919 */ /* 0x000e620000000000 */
[----:B------:R-:W-:Y:S01]  /*4930*/  ULOP3.LUT UR5, URZ, UR5, URZ, 0x33, !UPT ;  /* 0x00000005ff057292 */ /* 0x000fe2000f8e33ff */
[----:B------:R-:W-:Y:S01]  /*4940*/  LOP3.LUT R4, RZ, UR4, RZ, 0x33, !PT ;  /* 0x00000004ff047c12 */ /* 0x000fe2000f8e33ff */
[----:B------:R-:W-:Y:S02]  /*4950*/  VOTEU.ANY UR4, UPT, PT ;  /* 0x0000000000047886 */ /* 0x000fe400038e0100 */
[----:B------:R-:W-:Y:S01]  /*4960*/  UFLO.U32 UR4, UR4 ;  /* 0x00000004000472bd */ /* 0x000fe200080e0000 */
[----:B------:R-:W2:Y:S01]  /*4970*/  REDUX UR6, R4 ;  /* 0x00000000040673c4 */ /* 0x000ea20000000000 */
[----:B------:R-:W-:-:S06]  /*4980*/  IMAD.U32 R0, RZ, RZ, UR5 ;  /* 0x00000005ff007e24 */ /* 0x000fcc000f8e00ff */
[----:B------:R3:W-:Y:S01]  /*4990*/  UTCATOMSWS.AND URZ, UR5 ;  /* 0x0000000500ff79e3 */ /* 0x0007e20008000000 */
[----:B------:R-:W4:Y:S01]  /*49a0*/  REDUX UR7, R0 ;  /* 0x00000000000773c4 */ /* 0x000f220000000000 */
[----:B-1----:R-:W-:Y:S01]  /*49b0*/  ISETP.EQ.U32.AND P0, PT, R2, UR4, PT ;  /* 0x0000000402007c0c */ /* 0x002fe2000bf02070 */
[----:B--2---:R-:W-:Y:S01]  /*49c0*/  IMAD.U32 R2, RZ, RZ, UR6 ;  /* 0x00000006ff027e24 */ /* 0x004fe2000f8e00ff */
[----:B----4-:R-:W-:-:S11]  /*49d0*/  MOV R3, UR7 ;  /* 0x0000000700037c02 */ /* 0x010fd60008000f00 */
[----:B------:R3:W-:Y:S04]  /*49e0*/  @P0 ATOMS.AND RZ, [UR8+0x14], R3 ;  /* 0x00001403ffff098c */ /* 0x0007e8000a800008 */
[----:B------:R3:W-:Y:S01]  /*49f0*/  @P0 ATOMS.AND RZ, [UR8+0x18], R2 ;  /* 0x00001802ffff098c */ /* 0x0007e2000a800008 */
[----:B------:R-:W-:Y:S05]  /*4a00*/  BRA `(.L_x_86) ;  /* 0x0000000000147947 */ /* 0x000fea0003800000 */
.L_x_85:
[----:B------:R-:W-:Y:S02]  /*4a10*/  MOV R2, 0x4a30 ;  /* 0x00004a3000027802 */ /* 0x000fe40000000f00 */
[----:B-----5:R-:W-:Y:S05]  /*4a20*/  CALL.REL.NOINC `($__internal_0_$__cuda_sm10x_tcgen05_guardrail_trap_col_being_dealloced_not_returned_by_alloc) ;  /* 0x0000005400047944 */ /* 0x020fea0003c00000 */
[----:B------:R-:W-:Y:S05]  /*4a30*/  BRA `(.L_x_86) ;  /* 0x0000000000087947 */ /* 0x000fea0003800000 */
.L_x_84:
[----:B------:R-:W-:Y:S02]  /*4a40*/  MOV R2, 0x4a60 ;  /* 0x00004a6000027802 */ /* 0x000fe40000000f00 */
[----:B-----5:R-:W-:Y:S05]  /*4a50*/  CALL.REL.NOINC `($__internal_2_$__cuda_sm10x_tcgen05_guardrail_trap_unallocated_columns_being_dealloced) ;  /* 0x0000005400107944 */ /* 0x020fea0003c00000 */
.L_x_86:
[----:B------:R-:W-:Y:S01]  /*4a60*/  NOP ;  /* 0x0000000000007918 */ /* 0x000fe20000000000 */
[----:B---3--:R-:W-:Y:S05]  /*4a70*/  EXIT ;  /* 0x000000000000794d */ /* 0x008fea0003800000 */
.L_x_57:
[----:B------:R-:W-:-:S09]  /*4a80*/  UISETP.NE.OR UP5, UPT, UR10, 0x3, !UP5 ;  /* 0x000000030a00788c */ /* 0x000fd2000efa5670 */
[----:B------:R-:W-:Y:S05]  /*4a90*/  BRA.U UP5, `(.L_x_87) ;  /* 0x0000001105187547 */ /* 0x000fea000b800000 */
[----:B------:R-:W1:Y:S01]  /*4aa0*/  LDCU.64 UR4, c[0x0][0x888] ;  /* 0x00011100ff0477ac */ /* 0x000e620008000a00 */
[----:B------:R-:W2:Y:S01]  /*4ab0*/  LDC R0, c[0x0][0xb30] ;  /* 0x0002cc00ff007b82 */ /* 0x000ea20000000800 */
[----:B------:R-:W-:Y:S02]  /*4ac0*/  HFMA2 R25, -RZ, RZ, 0, 0 ;  /* 0x00000000ff197431 */ /* 0x000fe400000001ff */
[----:B-----5:R-:W-:Y:S01]  /*4ad0*/  IMAD.MOV.U32 R32, RZ, RZ, 0x1 ;  /* 0x00000001ff207424 */ /* 0x020fe200078e00ff */
[----:B------:R-:W3:Y:S01]  /*4ae0*/  LDCU.64 UR14, c[0x0][0x890] ;  /* 0x00011200ff0e77ac */ /* 0x000ee20008000a00 */
[----:B------:R-:W-:Y:S01]  /*4af0*/  IMAD.MOV.U32 R27, RZ, RZ, RZ ;  /* 0x000000ffff1b7224 */ /* 0x000fe200078e00ff */
[----:B------:R-:W-:Y:S01]  /*4b00*/  MOV R23, 0x2000 ;  /* 0x0000200000177802 */ /* 0x000fe20000000f00 */
[----:B------:R-:W-:Y:S01]  /*4b10*/  UPLOP3.LUT UP1, UPT, UPT, UPT, UPT, 0x40, 0x4 ;  /* 0x000000000004789c */ /* 0x000fe20003f2e870 */
[----:B------:R-:W4:Y:S08]  /*4b20*/  LDC R19, c[0x0][0x370] ;  /* 0x0000dc00ff137b82 */ /* 0x000f300000000800 */
[----:B------:R-:W4:Y:S01]  /*4b30*/  LDC R2, c[0x0][0xb0c] ;  /* 0x0002c300ff027b82 */ /* 0x000f220000000800 */
[----:B-1----:R-:W-:-:S03]  /*4b40*/  UISETP.NE.U32.AND UP2, UPT, UR4, URZ, UPT ;  /* 0x000000ff0400728c */ /* 0x002fc6000bf45070 */
[----:B------:R-:W-:Y:S01]  /*4b50*/  UMOV UR4, 0x400 ;  /* 0x0000040000047882 */ /* 0x000fe20000000000 */
[----:B---3--:R-:W-:Y:S02]  /*4b60*/  UISETP.NE.U32.AND UP3, UPT, UR14, URZ, UPT ;  /* 0x000000ff0e00728c */ /* 0x008fe4000bf65070 */
[----:B------:R-:W-:Y:S01]  /*4b70*/  ULEA UR4, UR46, UR4, 0x18 ;  /* 0x000000042e047291 */ /* 0x000fe2000f8ec0ff */
[----:B------:R-:W1:Y:S01]  /*4b80*/  LDC R18, c[0x0][0xb20] ;  /* 0x0002c800ff127b82 */ /* 0x000e620000000800 */
[----:B--2---:R-:W-:Y:S01]  /*4b90*/  ISETP.NE.AND P1, PT, R0, 0x1, PT ;  /* 0x000000010000780c */ /* 0x004fe20003f25270 */
[----:B------:R-:W-:Y:S02]  /*4ba0*/  UISETP.NE.AND.EX UP2, UPT, UR5, URZ, UPT, UP2 ;  /* 0x000000ff0500728c */ /* 0x000fe4000bf45320 */
[----:B------:R-:W-:Y:S02]  /*4bb0*/  UIADD3 UR13, UPT, UPT, UR4, 0x38, URZ ;  /* 0x00000038040d7890 */ /* 0x000fe4000fffe0ff */
[----:B------:R-:W-:-:S02]  /*4bc0*/  UIADD3 UR33, UPT, UPT, UR4, 0x20, URZ ;  /* 0x0000002004217890 */ /* 0x000fc4000fffe0ff */
[----:B------:R-:W2:Y:S01]  /*4bd0*/  LDC.64 R36, c[0x0][0x348] ;  /* 0x0000d200ff247b82 */ /* 0x000ea20000000a00 */
[----:B------:R-:W-:Y:S02]  /*4be0*/  UIADD3 UR25, UPT, UPT, UR4, 0x28, URZ ;  /* 0x0000002804197890 */ /* 0x000fe4000fffe0ff */
[----:B------:R-:W-:Y:S02]  /*4bf0*/  UIADD3 UR17, UPT, UPT, UR4, 0x30, URZ ;  /* 0x0000003004117890 */ /* 0x000fe4000fffe0ff */
[----:B------:R-:W-:Y:S02]  /*4c00*/  UPRMT UR13, UR46, 0x654, UR13 ;  /* 0x000006542e0d7896 */ /* 0x000fe4000800000d */
[----:B------:R-:W-:Y:S01]  /*4c10*/  UISETP.NE.AND.EX UP3, UPT, UR15, URZ, UPT, UP3 ;  /* 0x000000ff0f00728c */ /* 0x000fe2000bf65330 */
[----:B------:R-:W3:Y:S08]  /*4c20*/  LDC.64 R16, c[0x0][0xb10] ;  /* 0x0002c400ff107b82 */ /* 0x000ef00000000a00 */
[----:B------:R-:W1:Y:S08]  /*4c30*/  LDC.64 R6, c[0x0][0xb18] ;  /* 0x0002c600ff067b82 */ /* 0x000e700000000a00 */
[----:B------:R-:W1:Y:S08]  /*4c40*/  LDC.64 R4, c[0x0][0xb28] ;  /* 0x0002ca00ff047b82 */ /* 0x000e700000000a00 */
[----:B----4-:R-:W1:Y:S02]  /*4c50*/  LDC R22, c[0x0][0x374] ;  /* 0x0000dd00ff167b82 */ /* 0x010e640000000800 */
.L_x_98:
[----:B------:R-:W-:Y:S02]  /*4c60*/  LEA R0, R27, UR4, 0x3 ;  /* 0x000000041b007c11 */ /* 0x000fe4000f8e18ff */
[----:B------:R-:W-:Y:S02]  /*4c70*/  SHF.L.U32 R3, R25, 0x1f, RZ ;  /* 0x0000001f19037819 */ /* 0x000fe400000006ff */
[----:B------:R-:W-:Y:S02]  /*4c80*/  LEA R28, R27, UR4, 0x4 ;  /* 0x000000041b1c7c11 */ /* 0x000fe4000f8e20ff */
[----:B----4-:R-:W4:Y:S02]  /*4c90*/  SYNCS.PHASECHK.TRANS64.TRYWAIT P0, [R0+URZ+0x70], R3 ;  /* 0x00007003000075a7 */ /* 0x010f2400080011ff */
[----:B----4-:R-:W-:Y:S05]  /*4ca0*/  @!P0 BRA `(.L_x_88) ;  /* 0x0000004c00148947 */ /* 0x010fea0003800000 */
.L_x_177:
[----:B------:R-:W-:Y:S01]  /*4cb0*/  ISETP.GE.AND P0, PT, R26, 0x1, PT ;  /* 0x000000011a00780c */ /* 0x000fe20003f06270 */
[----:B------:R-:W5:Y:S01]  /*4cc0*/  LDS.128 R28, [R28+0x100] ;  /* 0x000100001c1c7984 */ /* 0x000f620000000c00 */
[----:B----4-:R-:W-:Y:S01]  /*4cd0*/  VIADD R0, R0, 0x80 ;  /* 0x0000008000007836 */ /* 0x010fe20000000000 */
[----:B------:R-:W-:Y:S01]  /*4ce0*/  @!PT LDS RZ, [RZ] ;  /* 0x00000000fffff984 */ /* 0x000fe20000000800 */
[----:B------:R-:W-:Y:S01]  /*4cf0*/  @!PT LDS RZ, [RZ] ;  /* 0x00000000fffff984 */ /* 0x000fe20000000800 */
[----:B------:R-:W-:Y:S01]  /*4d00*/  @!PT LDS RZ, [RZ] ;  /* 0x00000000fffff984 */ /* 0x000fe20000000800 */
[----:B------:R-:W-:Y:S01]  /*4d10*/  @!PT LDS RZ, [RZ] ;  /* 0x00000000fffff984 */ /* 0x000fe20000000800 */
[----:B------:R4:W-:Y:S06]  /*4d20*/  MEMBAR.ALL.CTA ;  /* 0x0000000000007992 */ /* 0x0009ec0000008000 */
[----:B----4-:R-:W4:Y:S01]  /*4d30*/  FENCE.VIEW.ASYNC.S ;  /* 0x00000000000073c6 */ /* 0x010f220000000000 */
[----:B------:R-:W-:Y:S04]  /*4d40*/  PRMT R0, RZ, 0x654, R0 ;  /* 0x00000654ff007816 */ /* 0x000fe80000000000 */
[----:B----4-:R4:W-:Y:S01]  /*4d50*/  SYNCS.ARRIVE.TRANS64.RED.A1T0 RZ, [R0+URZ], RZ ;  /* 0x000000ff00ff79a7 */ /* 0x0109e200081004ff */
[----:B-----5:R-:W-:Y:S11]  /*4d60*/  LOP3.LUT P3, RZ, R30, 0x1, RZ, 0xc0, !PT ;  /* 0x000000011eff7812 */ /* 0x020ff6000786c0ff */
[----:B------:R-:W-:Y:S02]  /*4d70*/  @!UPT UIADD3 URZ, UPT, UPT, URZ, URZ, URZ ;  /* 0x000000fffffff290 */ /* 0x000fe4000fffe0ff */
[----:B------:R-:W-:Y:S02]  /*4d80*/  @P3 MOV R13, R28 ;  /* 0x0000001c000d3202 */ /* 0x000fe40000000f00 */
[----:B------:R-:W-:Y:S01]  /*4d90*/  @P3 LOP3.LUT R8, R29, 0xffff, RZ, 0xc0, !PT ;  /* 0x0000ffff1d083812 */ /* 0x000fe200078ec0ff */
[----:B----4-:R-:W-:Y:S06]  /*4da0*/  @!P0 BRA `(.L_x_89) ;  /* 0x0000000000a48947 */ /* 0x010fec0003800000 */
[----:B-1----:R-:W-:Y:S01]  /*4db0*/  IMAD.HI.U32 R33, R22, R7, RZ ;  /* 0x0000000716217227 */ /* 0x002fe200078e00ff */
[----:B------:R-:W-:Y:S02]  /*4dc0*/  ISETP.NE.AND P0, PT, R6, 0x1, PT ;  /* 0x000000010600780c */ /* 0x000fe40003f05270 */
[----:B------:R-:W-:Y:S01]  /*4dd0*/  ISETP.NE.AND P2, PT, R26, 0x1, PT ;  /* 0x000000011a00780c */ /* 0x000fe20003f45270 */
[----:B---3--:R-:W-:Y:S01]  /*4de0*/  IMAD.HI.U32 R34, R19, R16, RZ ;  /* 0x0000001013227227 */ /* 0x008fe200078e00ff */
[----:B------:R-:W-:Y:S02]  /*4df0*/  SHF.R.U32.HI R33, RZ, R18, R33 ;  /* 0x00000012ff217219 */ /* 0x000fe40000011621 */
[----:B------:R-:W-:Y:S01]  /*4e00*/  ISETP.NE.AND P4, PT, R2, 0x1, PT ;  /* 0x000000010200780c */ /* 0x000fe20003f85270 */
[----:B------:R-:W-:Y:S01]  /*4e10*/  IMAD.HI.U32 R38, R13, R16, RZ ;  /* 0x000000100d267227 */ /* 0x000fe200078e00ff */
[----:B------:R-:W-:Y:S02]  /*4e20*/  SHF.R.U32.HI R34, RZ, R17, R34 ;  /* 0x00000011ff227219 */ /* 0x000fe40000011622 */
[----:B------:R-:W-:Y:S01]  /*4e30*/  SEL R3, R22, R33, !P0 ;  /* 0x0000002116037207 */ /* 0x000fe20004000000 */
[C---:B------:R-:W-:Y:S01]  /*4e40*/  IMAD.HI.U32 R33, R8.reuse, R7, RZ ;  /* 0x0000000708217227 */ /* 0x040fe200078e00ff */
[----:B------:R-:W-:Y:S02]  /*4e50*/  SEL R11, R19, R34, !P4 ;  /* 0x00000022130b7207 */ /* 0x000fe40006000000 */
[----:B------:R-:W-:Y:S01]  /*4e60*/  SHF.R.U32.HI R38, RZ, R17, R38 ;  /* 0x00000011ff267219 */ /* 0x000fe20000011626 */
[----:B------:R-:W-:Y:S01]  /*4e70*/  IMAD.HI.U32 R40, R3, R4, RZ ;  /* 0x0000000403287227 */ /* 0x000fe200078e00ff */
[----:B------:R-:W-:Y:S03]  /*4e80*/  SHF.R.U32.HI R33, RZ, R18, R33 ;  /* 0x00000012ff217219 */ /* 0x000fe60000011621 */
[----:B------:R-:W-:Y:S01]  /*4e90*/  IMAD.HI.U32 R34, R11, R4, RZ ;  /* 0x000000040b227227 */ /* 0x000fe200078e00ff */
[----:B------:R-:W-:Y:S02]  /*4ea0*/  @P2 SHF.R.U32.HI R3, RZ, R5, R40 ;  /* 0x00000005ff032219 */ /* 0x000fe40000011628 */
[----:B------:R-:W-:Y:S02]  /*4eb0*/  SEL R9, R8, R33, !P0 ;  /* 0x0000002108097207 */ /* 0x000fe40004000000 */
[----:B------:R-:W-:Y:S01]  /*4ec0*/  @P2 SHF.R.U32.HI R11, RZ, R5, R34 ;  /* 0x00000005ff0b2219 */ /* 0x000fe20000011622 */
[C---:B------:R-:W-:Y:S01]  /*4ed0*/  IMAD R10, R26.reuse, R3, RZ ;  /* 0x000000031a0a7224 */ /* 0x040fe200078e02ff */
[----:B------:R-:W-:Y:S01]  /*4ee0*/  SEL R3, R13, R38, !P4 ;  /* 0x000000260d037207 */ /* 0x000fe20006000000 */
[C---:B------:R-:W-:Y:S03]  /*4ef0*/  IMAD.HI.U32 R14, R9.reuse, R4, RZ ;  /* 0x00000004090e7227 */ /* 0x040fe600078e00ff */
[----:B------:R-:W-:Y:S01]  /*4f00*/  ISETP.GE.AND P0, PT, R9, R10, PT ;  /* 0x0000000a0900720c */ /* 0x000fe20003f06270 */
[C---:B------:R-:W-:Y:S01]  /*4f10*/  IMAD R12, R26.reuse, R11, RZ ;  /* 0x0000000b1a0c7224 */ /* 0x040fe200078e02ff */
[-C--:B------:R-:W-:Y:S04]  /*4f20*/  SHF.R.U32.HI R14, RZ, R5.reuse, R14 ;  /* 0x00000005ff0e7219 */ /* 0x080fe8000001160e */
[----:B------:R-:W-:Y:S02]  /*4f30*/  ISETP.GE.OR P0, PT, R3, R12, P0 ;  /* 0x0000000c0300720c */ /* 0x000fe40000706670 */
[----:B------:R-:W-:Y:S05]  /*4f40*/  SEL R15, R9, R14, !P2 ;  /* 0x0000000e090f7207 */ /* 0x000fea0005000000 */
[----:B------:R-:W-:Y:S04]  /*4f50*/  IMAD.MOV R14, RZ, RZ, -R15 ;  /* 0x000000ffff0e7224 */ /* 0x000fe800078e0a0f */
[----:B------:R-:W-:Y:S02]  /*4f60*/  IMAD R14, R26, R14, R9 ;  /* 0x0000000e1a0e7224 */ /* 0x000fe400078e0209 */
[C---:B------:R-:W-:Y:S05]  /*4f70*/  @!P0 IMAD.HI.U32 R10, R3.reuse, R4, RZ ;  /* 0x00000004030a8227 */ /* 0x040fea00078e00ff */
[----:B------:R-:W-:Y:S04]  /*4f80*/  @!P0 SHF.R.U32.HI R10, RZ, R5, R10 ;  /* 0x00000005ff0a8219 */ /* 0x000fe8000001160a */
[----:B------:R-:W-:Y:S01]  /*4f90*/  @!P0 SEL R0, R3, R10, !P2 ;  /* 0x0000000a03008207 */ /* 0x000fe20005000000 */
[----:B------:R-:W-:Y:S03]  /*4fa0*/  IMAD.MOV R10, RZ, RZ, -R3 ;  /* 0x000000ffff0a7224 */ /* 0x000fe600078e0a03 */
[----:B------:R-:W-:Y:S01]  /*4fb0*/  @!P0 IADD3 R15, PT, PT, R15, -R0, RZ ;  /* 0x800000000f0f8210 */ /* 0x000fe20007ffe0ff */
[----:B------:R-:W-:Y:S01]  /*4fc0*/  @!P0 IMAD R0, R11, R14, R0 ;  /* 0x0000000e0b008224 */ /* 0x000fe200078e0200 */
[----:B------:R-:W-:Y:S01]  /*4fd0*/  IADD3 R11, PT, PT, -R9, RZ, RZ ;  /* 0x000000ff090b7210 */ /* 0x000fe20007ffe1ff */
[----:B------:R-:W-:Y:S02]  /*4fe0*/  IMAD R13, R2, R10, R13 ;  /* 0x0000000a020d7224 */ /* 0x000fe400078e020d */
[----:B------:R-:W-:Y:S02]  /*4ff0*/  @!P0 IMAD R9, R15, R26, R3 ;  /* 0x0000001a0f098224 */ /* 0x000fe400078e0203 */
[----:B------:R-:W-:Y:S02]  /*5000*/  @!P0 IMAD.MOV.U32 R3, RZ, RZ, R0 ;  /* 0x000000ffff038224 */ /* 0x000fe400078e0000 */
[----:B------:R-:W-:Y:S02]  /*5010*/  IMAD R8, R6, R11, R8 ;  /* 0x0000000b06087224 */ /* 0x000fe400078e0208 */
[----:B------:R-:W-:Y:S02]  /*5020*/  IMAD R13, R3, R2, R13 ;  /* 0x00000002030d7224 */ /* 0x000fe400078e020d */
[----:B------:R-:W-:Y:S02]  /*5030*/  IMAD R8, R9, R6, R8 ;  /* 0x0000000609087224 */ /* 0x000fe400078e0208 */
.L_x_89:
[----:B------:R-:W-:Y:S05]  /*5040*/  BRA.U UP1, `(.L_x_90) ;  /* 0x0000000101107547 */ /* 0x000fea000b800000 */
[----:B------:R-:W-:Y:S04]  /*5050*/  MOV R0, UR37 ;  /* 0x0000002500007c02 */ /* 0x000fe80008000f00 */
[----:B------:R-:W-:Y:S04]  /*5060*/  SHF.L.U32 R3, R0, 0x1f, RZ ;  /* 0x0000001f00037819 */ /* 0x000fe800000006ff */
[----:B------:R-:W4:Y:S02]  /*5070*/  SYNCS.PHASECHK.TRANS64.TRYWAIT P0, [UR4+0x68], R3 ;  /* 0x00006803ff0075a7 */ /* 0x000f240008001104 */
[----:B----4-:R-:W-:Y:S05]  /*5080*/  @!P0 BRA `(.L_x_91) ;  /* 0x0000004800308947 */ /* 0x010fea0003800000 */
.L_x_90:
[----:B------:R-:W-:Y:S02]  /*5090*/  R2UR UR35, R21 ;  /* 0x00000000152372ca */ /* 0x000fe400000e0000 */
[----:B------:R-:W-:Y:S02]  /*50a0*/  R2UR UR34, R20 ;  /* 0x00000000142272ca */ /* 0x000fe400000e0000 */
[----:B------:R-:W-:Y:S02]  /*50b0*/  ISETP.NE.U32.AND P2, PT, RZ, UR14, PT ;  /* 0x0000000eff007c0c */ /* 0x000fe4000bf45070 */
[----:B------:R-:W-:Y:S02]  /*50c0*/  SHF.L.U32 R12, R32, 0x1f, RZ ;  /* 0x0000001f200c7819 */ /* 0x000fe400000006ff */
[----:B------:R-:W-:Y:S05]  /*50d0*/  ISETP.NE.AND.EX P2, PT, RZ, UR15, PT, P2 ;  /* 0x0000000fff007c0c */ /* 0x000fea000bf45320 */
[----:B------:R-:W-:Y:S02]  /*50e0*/  USHF.L.U32 UR35, UR35, 0x7, URZ ;  /* 0x0000000723237899 */ /* 0x000fe400080006ff */
[----:B------:R-:W-:Y:S01]  /*50f0*/  USHF.L.U32 UR34, UR34, 0x6, URZ ;  /* 0x0000000622227899 */ /* 0x000fe200080006ff */
[----:B------:R-:W-:Y:S11]  /*5100*/  BRA.U !UP3, `(.L_x_92) ;  /* 0x000000010b347547 */ /* 0x000ff6000b800000 */
[----:B------:R-:W-:Y:S01]  /*5110*/  UPLOP3.LUT UP0, UPT, UPT, UPT, UP2, 0x80, 0x8 ;  /* 0x000000000008789c */ /* 0x000fe20003f0f020 */
[----:B----4-:R-:W-:Y:S02]  /*5120*/  HFMA2 R0, -RZ, RZ, 0, 5.9604644775390625e-08 ;  /* 0x00000001ff007431 */ /* 0x010fe400000001ff */
[----:B------:R-:W-:Y:S03]  /*5130*/  IMAD.MOV.U32 R67, RZ, RZ, 0x1 ;  /* 0x00000001ff437424 */ /* 0x000fe600078e00ff */
[----:B------:R-:W-:Y:S05]  /*5140*/  PLOP3.LUT P0, PT, PT, PT, UP0, 0x80, 0x8 ;  /* 0x000000000008781c */ /* 0x000fea0003f0f008 */
[----:B------:R-:W4:Y:S01]  /*5150*/  @UP0 LDCU.64 UR6, c[0x0][0x888] ;  /* 0x00011100ff0607ac */ /* 0x000f220008000a00 */
[----:B------:R-:W-:Y:S07]  /*5160*/  @UP0 UIMAD UR5, UR60, UR14, URZ ;  /* 0x0000000e3c0502a4 */ /* 0x000fee000f8e02ff */
[----:B------:R-:W-:Y:S01]  /*5170*/  @!P0 PRMT R67, R0, 0x7610, R67 ;  /* 0x0000761000438816 */ /* 0x000fe20000000043 */
[----:B----4-:R-:W-:Y:S03]  /*5180*/  @UP0 UIMAD.WIDE UR6, UR5, 0x4, UR6 ;  /* 0x00000004050608a5 */ /* 0x010fe6000f8e0206 */
[----:B------:R-:W4:Y:S03]  /*5190*/  @!UP0 LDCU UR5, c[0x0][0x880] ;  /* 0x00011000ff0587ac */ /* 0x000f260008000800 */
[----:B------:R-:W-:Y:S01]  /*51a0*/  IMAD.U32 R10, RZ, RZ, UR6 ;  /* 0x00000006ff0a7e24 */ /* 0x000fe2000f8e00ff */
[----:B------:R-:W-:Y:S05]  /*51b0*/  MOV R11, UR7 ;  /* 0x00000007000b7c02 */ /* 0x000fea0008000f00 */
[----:B------:R1:W5:Y:S02]  /*51c0*/  @P0 LDG.E R35, desc[UR52][R10.64] ;  /* 0x000000340a230981 */ /* 0x000364000c1e1900 */
[----:B-1--4-:R-:W-:Y:S07]  /*51d0*/  @!P0 IMAD.U32 R35, RZ, RZ, UR5 ;  /* 0x00000005ff238e24 */ /* 0x012fee000f8e00ff */
.L_x_92:
[----:B-----5:R-:W-:Y:S01]  /*51e0*/  @!P2 FSETP.EQ.AND P0, PT, R35, RZ, PT ;  /* 0x000000ff2300a20b */ /* 0x020fe20003f02000 */
[----:B------:R-:W-:Y:S01]  /*51f0*/  @!UPT UIADD3 URZ, UPT, UPT, URZ, URZ, URZ ;  /* 0x000000fffffff290 */ /* 0x000fe2000fffe0ff */
[----:B------:R-:W-:Y:S11]  /*5200*/  @!P2 BRA `(.L_x_93) ;  /* 0x000000000014a947 */ /* 0x000ff60003800000 */
[----:B------:R-:W-:Y:S02]  /*5210*/  LOP3.LUT P2, RZ, R67, 0xff, RZ, 0xc0, !PT ;  /* 0x000000ff43ff7812 */ /* 0x000fe4000784c0ff */
[----:B------:R-:W-:Y:S04]  /*5220*/  PLOP3.LUT P0, PT, PT, PT, UP0, 0x80, 0x8 ;  /* 0x000000000008781c */ /* 0x000fe80003f0f008 */
[----:B------:R-:W-:Y:S07]  /*5230*/  PLOP3.LUT P0, PT, P0, PT, PT, 0x8, 0x80 ;  /* 0x000000000080781c */ /* 0x000fee000070e170 */
[----:B------:R-:W-:Y:S11]  /*5240*/  @P2 FSETP.EQ.AND P0, PT, R35, RZ, PT ;  /* 0x000000ff2300220b */ /* 0x000ff60003f02000 */
[----:B------:R-:W-:Y:S02]  /*5250*/  @!UPT UIADD3 URZ, UPT, UPT, URZ, URZ, URZ ;  /* 0x000000fffffff290 */ /* 0x000fe4000fffe0ff */
.L_x_93:
[----:B------:R-:W5:Y:S01]  /*5260*/  SYNCS.PHASECHK.TRANS64.TRYWAIT P2, [UR4+0x40], R12 ;  /* 0x0000400cff0075a7 */ /* 0x000f620008041104 */
[----:B------:R-:W-:Y:S04]  /*5270*/  ELECT P4, URZ, PT ;  /* 0x0000000000ff782f */ /* 0x000fe80003880000 */
[----:B------:R-:W-:Y:S11]  /*5280*/  PLOP3.LUT P4, PT, P0, P4, PT, 0xf2, 0x2f ;  /* 0x00000000002f781c */ /* 0x000ff60000789e72 */
[----:B------:R-:W-:Y:S02]  /*5290*/  @!UPT UIADD3 URZ, UPT, UPT, URZ, URZ, URZ ;  /* 0x000000fffffff290 */ /* 0x000fe4000fffe0ff */
[----:B--2---:R-:W-:Y:S05]  /*52a0*/  @!P4 IADD3 R9, P0, PT, R36, 0x580, RZ ;  /* 0x000005802409c810 */ /* 0x004fea0007f1e0ff */
[----:B----4-:R-:W-:Y:S01]  /*52b0*/  @!P4 IMAD.X R0, RZ, RZ, R37, P0 ;  /* 0x000000ffff00c224 */ /* 0x010fe200000e0625 */
[----:B-----5:R-:W-:Y:S07]  /*52c0*/  @!P2 BRA `(.L_x_94) ;  /* 0x0000004400b8a947 */ /* 0x020fee0003800000 */
.L_x_180:
[----:B------:R-:W-:Y:S01]  /*52d0*/  @!P4 R2UR UR6, R9 ;  /* 0x000000000906c2ca */ /* 0x000fe200000e0000 */
[----:B------:R-:W-:Y:S01]  /*52e0*/  VOTEU.ALL UP1, P4 ;  /* 0x0000000000ff7886 */ /* 0x000fe20002020000 */
[----:B------:R-:W-:Y:S01]  /*52f0*/  @!P4 R2UR UR5, R0 ;  /* 0x000000000005c2ca */ /* 0x000fe200000e0000 */
[----:B------:R-:W-:Y:S01]  /*5300*/  @!P4 IMAD.MOV.U32 R0, RZ, RZ, 0x2000 ;  /* 0x00002000ff00c424 */ /* 0x000fe200078e00ff */
[----:B------:R-:W-:Y:S01]  /*5310*/  UMOV UR8, 0x0 ;  /* 0x0000000000087882 */ /* 0x000fe20000000000 */
[----:B------:R-:W-:Y:S01]  /*5320*/  UMOV UR9, 0x10000000 ;  /* 0x1000000000097882 */ /* 0x000fe20000000000 */
[----:B------:R-:W-:Y:S01]  /*5330*/  @!UP1 UIADD3 UR32, UPT, UPT, UR4, 0x200, URZ ;  /* 0x0000020004209890 */ /* 0x000fe2000fffe0ff */
[----:B------:R-:W-:Y:S01]  /*5340*/  @!P4 IADD3 R9, P0, PT, R36, 0x580, RZ ;  /* 0x000005802409c810 */ /* 0x000fe20007f1e0ff */
[----:B------:R-:W-:Y:S01]  /*5350*/  VOTEU.ALL UP1, P4 ;  /* 0x0000000000ff7886 */ /* 0x000fe20002020000 */
[----:B------:R-:W-:Y:S04]  /*5360*/  UMOV UR36, UR60 ;  /* 0x0000003c00247c82 */ /* 0x000fe80008000000 */
[----:B------:R-:W-:Y:S02]  /*5370*/  IMAD.U32 R10, RZ, RZ, UR6 ;  /* 0x00000006ff0a7e24 */ /* 0x000fe4000f8e00ff */
[----:B------:R-:W-:Y:S01]  /*5380*/  IMAD.U32 R11, RZ, RZ, UR5 ;  /* 0x00000005ff0b7e24 */ /* 0x000fe2000f8e00ff */
[----:B------:R-:W-:Y:S02]  /*5390*/  UPRMT UR5, UR46, 0x654, UR33 ;  /* 0x000006542e057896 */ /* 0x000fe40008000021 */
[----:B------:R-:W-:Y:S02]  /*53a0*/  @!P4 R2UR UR6, R10 ;  /* 0x000000000a06c2ca */ /* 0x000fe400000e0000 */
[----:B------:R-:W-:Y:S11]  /*53b0*/  @!P4 R2UR UR7, R11 ;  /* 0x000000000b07c2ca */ /* 0x000ff600000e0000 */
[----:B------:R-:W-:Y:S02]  /*53c0*/  @!UPT UIADD3 URZ, UPT, UPT, URZ, URZ, URZ ;  /* 0x000000fffffff290 */ /* 0x000fe4000fffe0ff */
[----:B------:R4:W-:Y:S01]  /*53d0*/  @!UP1 UTMALDG.3D [UR32], [UR6], desc[UR8] ;  /* 0x00000820060095b4 */ /* 0x0009e20008011000 */
[----:B------:R5:W-:Y:S01]  /*53e0*/  @!P4 SYNCS.ARRIVE.TRANS64.RED.A0TR RZ, [UR4+0x20], R0 ;  /* 0x00002000ffffc9a7 */ /* 0x000be20008300404 */
[----:B------:R-:W-:Y:S01]  /*53f0*/  SYNCS.ARRIVE.TRANS64.RED.A1T0 RZ, [UR5], RZ ;  /* 0x000000ffffff79a7 */ /* 0x000fe20008100405 */
[----:B-----5:R-:W-:Y:S01]  /*5400*/  @!P4 IMAD.X R0, RZ, RZ, R37, P0 ;  /* 0x000000ffff00c224 */ /* 0x020fe200000e0625 */
[----:B------:R-:W5:Y:S02]  /*5410*/  SYNCS.PHASECHK.TRANS64.TRYWAIT P2, [UR4+0x48], R12 ;  /* 0x0000480cff0075a7 */ /* 0x000f640008041104 */
[----:B----45:R-:W-:Y:S05]  /*5420*/  @!P2 BRA `(.L_x_95) ;  /* 0x000000440078a947 */ /* 0x030fea0003800000 */
.L_x_182:
        /* <DEDUP_REMOVED lines=8> */
[----:B------:R-:W-:Y:S01]  /*54b0*/  @!UP1 UIADD3 UR24, UPT, UPT, UR4, 0x2200, URZ ;  /* 0x0000220004189890 */ /* 0x000fe2000fffe0ff */
[----:B------:R-:W-:Y:S01]  /*54c0*/  VOTEU.ALL UP1, P4 ;  /* 0x0000000000ff7886 */ /* 0x000fe20002020000 */
[----:B------:R-:W-:Y:S01]  /*54d0*/  UMOV UR27, UR35 ;  /* 0x00000023001b7c82 */ /* 0x000fe20008000000 */
[----:B------:R-:W-:Y:S02]  /*54e0*/  UMOV UR28, UR60 ;  /* 0x0000003c001c7c82 */ /* 0x000fe40008000000 */
[----:B------:R-:W-:Y:S02]  /*54f0*/  IMAD.U32 R10, RZ, RZ, UR6 ;  /* 0x00000006ff0a7e24 */ /* 0x000fe4000f8e00ff */
[----:B------:R-:W-:Y:S01]  /*5500*/  IMAD.U32 R11, RZ, RZ, UR5 ;  /* 0x00000005ff0b7e24 */ /* 0x000fe2000f8e00ff */
[----:B------:R-:W-:Y:S01]  /*5510*/  UPRMT UR5, UR46, 0x654, UR25 ;  /* 0x000006542e057896 */ /* 0x000fe20008000019 */
[----:B------:R-:W-:Y:S01]  /*5520*/  @!P4 IMAD.X R20, RZ, RZ, R37, P0 ;  /* 0x000000ffff14c224 */ /* 0x000fe200000e0625 */
[----:B------:R-:W-:Y:S02]  /*5530*/  @!P4 R2UR UR6, R10 ;  /* 0x000000000a06c2ca */ /* 0x000fe400000e0000 */
[----:B------:R-:W-:Y:S11]  /*5540*/  @!P4 R2UR UR7, R11 ;  /* 0x000000000b07c2ca */ /* 0x000ff600000e0000 */
[----:B------:R-:W-:Y:S02]  /*5550*/  @!UPT UIADD3 URZ, UPT, UPT, URZ, URZ, URZ ;  /* 0x000000fffffff290 */ /* 0x000fe4000fffe0ff */
[----:B------:R4:W-:Y:S01]  /*5560*/  @!UP1 UTMALDG.3D [UR24], [UR6], desc[UR8] ;  /* 0x00000818060095b4 */ /* 0x0009e20008011000 */
[----:B------:R4:W-:Y:S01]  /*5570*/  @!P4 SYNCS.ARRIVE.TRANS64.RED.A0TR RZ, [UR4+0x28], R0 ;  /* 0x00002800ffffc9a7 */ /* 0x0009e20008300404 */
[----:B------:R-:W-:Y:S01]  /*5580*/  SYNCS.ARRIVE.TRANS64.RED.A1T0 RZ, [UR5], RZ ;  /* 0x000000ffffff79a7 */ /* 0x000fe20008100405 */
[----:B------:R-:W5:Y:S02]  /*5590*/  SYNCS.PHASECHK.TRANS64.TRYWAIT P2, [UR4+0x50], R12 ;  /* 0x0000500cff0075a7 */ /* 0x000f640008041104 */
[----:B----45:R-:W-:Y:S05]  /*55a0*/  @!P2 BRA `(.L_x_96) ;  /* 0x000000440030a947 */ /* 0x030fea0003800000 */
.L_x_184:
[----:B------:R-:W4:Y:S01]  /*55b0*/  LDC.64 R14, c[0x0][0xb10] ;  /* 0x0002c400ff0e7b82 */ /* 0x000f220000000a00 */
[----:B------:R-:W-:Y:S01]  /*55c0*/  @!P4 R2UR UR6, R21 ;  /* 0x000000001506c2ca */ /* 0x000fe200000e0000 */
[----:B------:R-:W-:Y:S01]  /*55d0*/  VOTEU.ALL UP1, P4 ;  /* 0x0000000000ff7886 */ /* 0x000fe20002020000 */
[----:B------:R-:W-:Y:S01]  /*55e0*/  @!P4 R2UR UR5, R20 ;  /* 0x000000001405c2ca */ /* 0x000fe200000e0000 */
[----:B------:R-:W-:Y:S01]  /*55f0*/  UMOV UR8, 0x0 ;  /* 0x0000000000087882 */ /* 0x000fe20000000000 */
[----:B------:R-:W-:Y:S03]  /*5600*/  UMOV UR9, 0x10000000 ;  /* 0x1000000000097882 */ /* 0x000fe60000000000 */
[----:B------:R-:W5:Y:S01]  /*5610*/  LDC.64 R10, c[0x0][0xb18] ;  /* 0x0002c600ff0a7b82 */ /* 0x000f620000000a00 */
[----:B------:R-:W-:Y:S01]  /*5620*/  @!UP1 UIADD3 UR18, UPT, UPT, UR34, 0x20, URZ ;  /* 0x0000002022129890 */ /* 0x000fe2000fffe0ff */
[----:B------:R-:W-:Y:S01]  /*5630*/  @P3 SHF.R.U32.HI R24, RZ, 0x10, R29 ;  /* 0x00000010ff183819 */ /* 0x000fe2000001161d */
[----:B------:R-:W-:Y:S01]  /*5640*/  @!UP1 UIADD3 UR16, UPT, UPT, UR4, 0x4200, URZ ;  /* 0x0000420004109890 */ /* 0x000fe2000fffe0ff */
[----:B------:R-:W-:Y:S01]  /*5650*/  VIADD R27, R27, 0x1 ;  /* 0x000000011b1b7836 */ /* 0x000fe20000000000 */
[----:B------:R-:W-:Y:S03]  /*5660*/  VOTEU.ALL UP1, P4 ;  /* 0x0000000000ff7886 */ /* 0x000fe60002020000 */
[----:B------:R-:W1:Y:S01]  /*5670*/  @!P1 LDC R0, c[0x0][0xb20] ;  /* 0x0002c800ff009b82 */ /* 0x000e620000000800 */
[----:B------:R-:W-:Y:S01]  /*5680*/  UMOV UR19, UR35 ;  /* 0x0000002300137c82 */ /* 0x000fe20008000000 */
[----:B------:R-:W-:Y:S01]  /*5690*/  IMAD.U32 R20, RZ, RZ, UR6 ;  /* 0x00000006ff147e24 */ /* 0x000fe2000f8e00ff */
[----:B------:R-:W-:Y:S05]  /*56a0*/  UMOV UR20, UR60 ;  /* 0x0000003c00147c82 */ /* 0x000fea0008000000 */
[----:B--2---:R-:W2:Y:S01]  /*56b0*/  @!P1 LDC R3, c[0x0][0xb0c] ;  /* 0x0002c300ff039b82 */ /* 0x004ea20000000800 */
[----:B------:R-:W-:Y:S01]  /*56c0*/  IMAD.U32 R21, RZ, RZ, UR5 ;  /* 0x00000005ff157e24 */ /* 0x000fe2000f8e00ff */
[----:B------:R-:W-:Y:S01]  /*56d0*/  UPRMT UR5, UR46, 0x654, UR17 ;  /* 0x000006542e057896 */ /* 0x000fe20008000011 */
[----:B------:R-:W-:Y:S01]  /*56e0*/  @!P4 R2UR UR6, R20 ;  /* 0x000000001406c2ca */ /* 0x000fe200000e0000 */
[----:B------:R-:W-:Y:S02]  /*56f0*/  @!P4 IMAD.MOV.U32 R20, RZ, RZ, 0x2000 ;  /* 0x00002000ff14c424 */ /* 0x000fe400078e00ff */
[----:B------:R-:W-:Y:S11]  /*5700*/  @!P4 R2UR UR7, R21 ;  /* 0x000000001507c2ca */ /* 0x000ff600000e0000 */
[----:B------:R-:W-:Y:S02]  /*5710*/  @!UPT UIADD3 URZ, UPT, UPT, URZ, URZ, URZ ;  /* 0x000000fffffff290 */ /* 0x000fe4000fffe0ff */
[----:B------:R1:W-:Y:S01]  /*5720*/  @!UP1 UTMALDG.3D [UR16], [UR6], desc[UR8] ;  /* 0x00000810060095b4 */ /* 0x0003e20008011000 */
[----:B------:R1:W-:Y:S01]  /*5730*/  @!P4 SYNCS.ARRIVE.TRANS64.RED.A0TR RZ, [UR4+0x30], R20 ;  /* 0x00003014ffffc9a7 */ /* 0x0003e20008300404 */
[----:B--2---:R-:W-:Y:S01]  /*5740*/  @!P1 ISETP.NE.AND P2, PT, R3, 0x1, PT ;  /* 0x000000010300980c */ /* 0x004fe20003f45270 */
[C---:B----4-:R-:W-:Y:S01]  /*5750*/  @!P1 IMAD.HI.U32 R14, R13.reuse, R14, RZ ;  /* 0x0000000e0d0e9227 */ /* 0x050fe200078e00ff */
[----:B-----5:R-:W-:Y:S03]  /*5760*/  @!P1 ISETP.NE.AND P0, PT, R10, 0x1, PT ;  /* 0x000000010a00980c */ /* 0x020fe60003f05270 */
[C---:B------:R-:W-:Y:S01]  /*5770*/  @!P1 IMAD.HI.U32 R11, R8.reuse, R11, RZ ;  /* 0x0000000b080b9227 */ /* 0x040fe200078e00ff */
[----:B------:R-:W-:Y:S04]  /*5780*/  @!P1 SHF.R.U32.HI R14, RZ, R15, R14 ;  /* 0x0000000fff0e9219 */ /* 0x000fe8000001160e */
[----:B-1----:R-:W-:Y:S01]  /*5790*/  @!P1 SHF.R.U32.HI R9, RZ, R0, R11 ;  /* 0x00000000ff099219 */ /* 0x002fe2000001160b */
[----:B------:R-:W-:Y:S01]  /*57a0*/  SYNCS.ARRIVE.TRANS64.RED.A1T0 RZ, [UR5], RZ ;  /* 0x000000ffffff79a7 */ /* 0x000fe20008100405 */
[----:B------:R-:W-:Y:S02]  /*57b0*/  @!P1 SEL R14, R13, R14, !P2 ;  /* 0x0000000e0d0e9207 */ /* 0x000fe40005000000 */
[----:B------:R-:W-:Y:S01]  /*57c0*/  @!P1 SEL R9, R8, R9, !P0 ;  /* 0x0000000908099207 */ /* 0x000fe20004000000 */
[----:B------:R-:W1:Y:S04]  /*57d0*/  SYNCS.PHASECHK.TRANS64.TRYWAIT P5, [UR4+0x58], R12 ;  /* 0x0000580cff0075a7 */ /* 0x000e6800080a1104 */
[----:B------:R-:W-:Y:S02]  /*57e0*/  @!P1 IMAD.IADD R0, R9, 0x1, -R14 ;  /* 0x0000000109009824 */ /* 0x000fe400078e0a0e */
[----:B------:R-:W-:Y:S02]  /*57f0*/  @!P1 IMAD.IADD R9, R14, 0x1, -R9 ;  /* 0x000000010e099824 */ /* 0x000fe400078e0a09 */
[----:B------:R-:W-:Y:S02]  /*5800*/  @!P1 IMAD R13, R0, R3, R13 ;  /* 0x00000003000d9224 */ /* 0x000fe400078e020d */
[----:B------:R-:W-:Y:S01]  /*5810*/  @!P1 IMAD R8, R9, R10, R8 ;  /* 0x0000000a09089224 */ /* 0x000fe200078e0208 */
[----:B-1----:R-:W-:Y:S06]  /*5820*/  @!P5 BRA `(.L_x_97) ;  /* 0x0000004000a8d947 */ /* 0x002fec0003800000 */
.L_x_186:
[----:B-1----:R-:W-:Y:S01]  /*5830*/  @!P4 IADD3 R3, P0, PT, R36, 0x580, RZ ;  /* 0x000005802403c810 */ /* 0x002fe20007f1e0ff */
[----:B------:R-:W-:Y:S01]  /*5840*/  VOTEU.ALL UP1, P4 ;  /* 0x0000000000ff7886 */ /* 0x000fe20002020000 */
[----:B------:R-:W-:Y:S01]  /*5850*/  UMOV UR18, 0x0 ;  /* 0x0000000000127882 */ /* 0x000fe20000000000 */
[----:B------:R-:W-:Y:S01]  /*5860*/  UMOV UR19, 0x10000000 ;  /* 0x1000000000137882 */ /* 0x000fe20000000000 */
[----:B------:R-:W-:Y:S01]  /*5870*/  @!P4 R2UR UR6, R3 ;  /* 0x000000000306c2ca */ /* 0x000fe200000e0000 */
[----:B------:R-:W-:Y:S01]  /*5880*/  @!P4 IMAD.X R0, RZ, RZ, R37, P0 ;  /* 0x000000ffff00c224 */ /* 0x000fe200000e0625 */
[----:B------:R-:W-:Y:S01]  /*5890*/  @!UP1 UIADD3 UR10, UPT, UPT, UR34, 0x30, URZ ;  /* 0x00000030220a9890 */ /* 0x000fe2000fffe0ff */
[C---:B------:R-:W-:Y:S01]  /*58a0*/  ISETP.NE.AND P0, PT, R27.reuse, 0x2, PT ;  /* 0x000000021b00780c */ /* 0x040fe20003f05270 */
[----:B------:R-:W-:Y:S01]  /*58b0*/  @!UP1 UIADD3 UR8, UPT, UPT, UR4, 0x6200, URZ ;  /* 0x0000620004089890 */ /* 0x000fe2000fffe0ff */
[----:B------:R-:W-:Y:S01]  /*58c0*/  LOP3.LUT R32, R32, 0x1, RZ, 0x3c, !PT ;  /* 0x0000000120207812 */ /* 0x000fe200078e3cff */
[----:B------:R-:W-:Y:S01]  /*58d0*/  @!UP1 UIADD3 UR9, UPT, UPT, UR4, 0x38, URZ ;  /* 0x0000003804099890 */ /* 0x000fe2000fffe0ff */
[----:B------:R-:W-:Y:S01]  /*58e0*/  @!P4 R2UR UR5, R0 ;  /* 0x000000000005c2ca */ /* 0x000fe200000e0000 */
[----:B------:R-:W-:Y:S01]  /*58f0*/  VOTEU.ALL UP1, P4 ;  /* 0x0000000000ff7886 */ /* 0x000fe20002020000 */
[----:B------:R-:W-:Y:S01]  /*5900*/  UMOV UR11, UR35 ;  /* 0x00000023000b7c82 */ /* 0x000fe20008000000 */
[----:B------:R-:W-:Y:S01]  /*5910*/  UMOV UR12, UR60 ;  /* 0x0000003c000c7c82 */ /* 0x000fe20008000000 */
[----:B------:R-:W-:Y:S01]  /*5920*/  @P3 R2UR UR60, R24 ;  /* 0x00000000183c32ca */ /* 0x000fe200000e0000 */
[----:B------:R-:W-:Y:S01]  /*5930*/  IMAD.IADD R20, R8, 0x1, R66 ;  /* 0x0000000108147824 */ /* 0x000fe200078e0242 */
[----:B------:R-:W-:Y:S01]  /*5940*/  SEL R0, RZ, 0x1, P0 ;  /* 0x00000001ff007807 */ /* 0x000fe20000000000 */
[----:B------:R-:W-:Y:S01]  /*5950*/  IMAD.U32 R10, RZ, RZ, UR6 ;  /* 0x00000006ff0a7e24 */ /* 0x000fe2000f8e00ff */
[----:B------:R-:W-:Y:S01]  /*5960*/  SEL R27, R27, RZ, P0 ;  /* 0x000000ff1b1b7207 */ /* 0x000fe20000000000 */
[----:B------:R-:W-:Y:S01]  /*5970*/  IMAD.IADD R21, R13, 0x1, R68 ;  /* 0x000000010d157824 */ /* 0x000fe200078e0244 */
[----:B------:R-:W-:Y:S02]  /*5980*/  LOP3.LUT R25, R25, R0, RZ, 0x3c, !PT ;  /* 0x0000000019197212 */ /* 0x000fe400078e3cff */
[----:B------:R-:W-:Y:S01]  /*5990*/  @!P4 R2UR UR6, R10 ;  /* 0x000000000a06c2ca */ /* 0x000fe200000e0000 */
[----:B------:R-:W-:Y:S05]  /*59a0*/  IMAD.U32 R11, RZ, RZ, UR5 ;  /* 0x00000005ff0b7e24 */ /* 0x000fea000f8e00ff */
[----:B------:R-:W-:Y:S11]  /*59b0*/  @!P4 R2UR UR7, R11 ;  /* 0x000000000b07c2ca */ /* 0x000ff600000e0000 */
[----:B------:R-:W-:Y:S02]  /*59c0*/  @!UPT UIADD3 URZ, UPT, UPT, URZ, URZ, URZ ;  /* 0x000000fffffff290 */ /* 0x000fe4000fffe0ff */
[----:B------:R4:W-:Y:S01]  /*59d0*/  @!UP1 UTMALDG.3D [UR8], [UR6], desc[UR18] ;  /* 0x00001208060095b4 */ /* 0x0009e20008011000 */
[----:B------:R4:W-:Y:S01]  /*59e0*/  @!P4 SYNCS.ARRIVE.TRANS64.RED.A0TR RZ, [UR4+0x38], R23 ;  /* 0x00003817ffffc9a7 */ /* 0x0009e20008300404 */
[----:B------:R-:W-:Y:S01]  /*59f0*/  UPLOP3.LUT UP1, UPT, UPT, UPT, UPT, 0x80, 0x8 ;  /* 0x000000000008789c */ /* 0x000fe20003f2f070 */
[----:B------:R-:W-:Y:S01]  /*5a00*/  SYNCS.ARRIVE.TRANS64.RED.A1T0 RZ, [UR13], RZ ;  /* 0x000000ffffff79a7 */ /* 0x000fe2000810040d */
[----:B------:R-:W-:Y:S09]  /*5a10*/  @P3 BRA `(.L_x_98) ;  /* 0xfffffff000903947 */ /* 0x000ff2000383ffff */
[----:B------:R-:W-:-:S04]  /*5a20*/  SHF.L.U32 R3, R32, 0x1f, RZ ;  /* 0x0000001f20037819 */ /* 0x000fc800000006ff */
[----:B------:R-:W1:Y:S02]  /*5a30*/  SYNCS.PHASECHK.TRANS64.TRYWAIT P0, [UR4+0x40], R3 ;  /* 0x00004003ff0075a7 */ /* 0x000e640008001104 */
[----:B-1----:R-:W-:Y:S05]  /*5a40*/  @!P0 BRA `(.L_x_99) ;  /* 0x0000004000388947 */ /* 0x002fea0003800000 */
.L_x_188:
[----:B------:R-:W2:Y:S02]  /*5a50*/  SYNCS.PHASECHK.TRANS64.TRYWAIT P0, [UR4+0x48], R3 ;  /* 0x00004803ff0075a7 */ /* 0x000ea40008001104 */
[----:B--2---:R-:W-:Y:S05]  /*5a60*/  @!P0 BRA `(.L_x_100) ;  /* 0x0000004000488947 */ /* 0x004fea0003800000 */
.L_x_190:
[----:B------:R-:W2:Y:S02]  /*5a70*/  SYNCS.PHASECHK.TRANS64.TRYWAIT P0, [UR4+0x50], R3 ;  /* 0x00005003ff0075a7 */ /* 0x000ea40008001104 */
[----:B--2---:R-:W-:Y:S05]  /*5a80*/  @!P0 BRA `(.L_x_101) ;  /* 0x0000004000588947 */ /* 0x004fea0003800000 */
.L_x_192:
[----:B-1----:R-:W-:-:S07]  /*5a90*/  MOV R0, UR4 ;  /* 0x0000000400007c02 */ /* 0x002fce0008000f00 */
.L_x_102:
[----:B-1----:R-:W-:-:S04]  /*5aa0*/  SHF.L.U32 R3, R32, 0x1f, RZ ;  /* 0x0000001f20037819 */ /* 0x002fc800000006ff */
[----:B------:R1:W2:Y:S03]  /*5ab0*/  SYNCS.PHASECHK.TRANS64.TRYWAIT P0, [R0+URZ+0x58], R3 ;  /* 0x00005803000075a7 */ /* 0x0002a600080011ff */
[----:B--2---:R-:W-:Y:S05]  /*5ac0*/  @!P0 NANOSLEEP.SYNCS 0x989680 ;  /* 0x009896800000895d */ /* 0x004fea0003900000 */
[----:B------:R-:W2:Y:S02]  /*5ad0*/  @!P0 SYNCS.PHASECHK.TRANS64 P0, [R0+URZ+0x58], R3 ;  /* 0x00005803000085a7 */ /* 0x000ea400080010ff */
[----:B--2-4-:R-:W-:Y:S05]  /*5ae0*/  @P0 EXIT ;  /* 0x000000000000094d */ /* 0x014fea0003800000 */
[----:B------:R-:W-:Y:S05]  /*5af0*/  BRA `(.L_x_102) ;  /* 0xfffffffc00e87947 */ /* 0x000fea000383ffff */
.L_x_87:
[----:B------:R-:W-:-:S06]  /*5b00*/  UISETP.GE.AND UP1, UPT, UR10, 0x4, UPT ;  /* 0x000000040a00788c */ /* 0x000fcc000bf26270 */
[----:B------:R-:W-:-:S13]  /*5b10*/  PLOP3.LUT P0, PT, PT, PT, UP1, 0x80, 0x8 ;  /* 0x000000000008781c */ /* 0x000fda0003f0f018 */
[----:B------:R-:W-:Y:S05]  /*5b20*/  @!P0 EXIT ;  /* 0x000000000000894d */ /* 0x000fea0003800000 */
[----:B------:R-:W-:Y:S01]  /*5b30*/  BAR.SYNC.DEFER_BLOCKING 0x6, 0xa0 ;  /* 0x0182800000007b1d */ /* 0x000fe20000010000 */
[C---:B------:R-:W-:Y:S01]  /*5b40*/  IMAD.SHL.U32 R3, R81.reuse, 0x10, RZ ;  /* 0x0000001051037824 */ /* 0x040fe200078e00ff */
[C---:B------:R-:W-:Y:S01]  /*5b50*/  SHF.L.U32 R33, R81.reuse, 0x10, RZ ;  /* 0x0000001051217819 */ /* 0x040fe200000006ff */
[C---:B------:R-:W-:Y:S01]  /*5b60*/  IMAD.SHL.U32 R80, R81.reuse, 0x2, RZ ;  /* 0x0000000251507824 */ /* 0x040fe200078e00ff */
[----:B------:R-:W-:Y:S01]  /*5b70*/  LOP3.LUT R82, R81, 0x60, RZ, 0xc0, !PT ;  /* 0x0000006051527812 */ /* 0x000fe200078ec0ff */
[----:B------:R-:W-:Y:S01]  /*5b80*/  HFMA2 R77, -RZ, RZ, 0, 5.9604644775390625e-08 ;  /* 0x00000001ff4d7431 */ /* 0x000fe200000001ff */
[----:B------:R-:W-:Y:S02]  /*5b90*/  UMOV UR36, 0x400 ;  /* 0x0000040000247882 */ /* 0x000fe40000000000 */
[----:B------:R-:W1:Y:S01]  /*5ba0*/  LDC R71, c[0x0][0x370] ;  /* 0x0000dc00ff477b82 */ /* 0x000e620000000800 */
[----:B------:R-:W-:Y:S01]  /*5bb0*/  ULEA UR36, UR46, UR36, 0x18 ;  /* 0x000000242e247291 */ /* 0x000fe2000f8ec0ff */
[----:B------:R-:W-:Y:S01]  /*5bc0*/  LOP3.LUT R5, R3, 0x60, RZ, 0xc0, !PT ;  /* 0x0000006003057812 */ /* 0x000fe200078ec0ff */
[----:B------:R-:W-:Y:S01]  /*5bd0*/  HFMA2 R75, -RZ, RZ, 0, 0 ;  /* 0x00000000ff4b7431 */ /* 0x000fe200000001ff */
[----:B------:R-:W-:Y:S01]  /*5be0*/  LOP3.LUT R79, R81, 0x2, RZ, 0xc0, !PT ;  /* 0x00000002514f7812 */ /* 0x000fe200078ec0ff */
[----:B------:R-:W-:Y:S01]  /*5bf0*/  UIADD3 UR4, UPT, UPT, UR36, 0x200, URZ ;  /* 0x0000020024047890 */ /* 0x000fe2000fffe0ff */
[----:B------:R-:W-:Y:S01]  /*5c00*/  LOP3.LUT R80, R5, 0xc, R80, 0xf8, !PT ;  /* 0x0000000c05507812 */ /* 0x000fe200078ef850 */
[----:B------:R-:W-:Y:S01]  /*5c10*/  IMAD.MOV.U32 R30, RZ, RZ, RZ ;  /* 0x000000ffff1e7224 */ /* 0x000fe200078e00ff */
[----:B------:R-:W2:Y:S01]  /*5c20*/  LDC R28, c[0x0][0xb0c] ;  /* 0x0002c300ff1c7b82 */ /* 0x000ea20000000800 */
[----:B------:R-:W-:Y:S01]  /*5c30*/  LOP3.LUT R33, R33, 0x600000, RZ, 0xc0, !PT ;  /* 0x0060000021217812 */ /* 0x000fe200078ec0ff */
[----:B------:R-:W-:Y:S01]  /*5c40*/  IMAD.MOV.U32 R85, RZ, RZ, RZ ;  /* 0x000000ffff557224 */ /* 0x000fe200078e00ff */
[----:B------:R-:W-:Y:S01]  /*5c50*/  LOP3.LUT R80, R80, 0x790, R3, 0xf8, !PT ;  /* 0x0000079050507812 */ /* 0x000fe200078ef803 */
[----:B------:R-:W-:Y:S01]  /*5c60*/  IMAD.U32 R73, RZ, RZ, UR4 ;  /* 0x00000004ff497e24 */ /* 0x000fe2000f8e00ff */
[----:B------:R-:W-:Y:S01]  /*5c70*/  LOP3.LUT R81, R81, 0x4, RZ, 0xc0, !PT ;  /* 0x0000000451517812 */ /* 0x000fe200078ec0ff */
[----:B------:R-:W3:Y:S01]  /*5c80*/  LDCU.64 UR50, c[0x0][0x348] ;  /* 0x00006900ff3277ac */ /* 0x000ee20008000a00 */
[----:B------:R-:W-:Y:S01]  /*5c90*/  MOV R76, RZ ;  /* 0x000000ff004c7202 */ /* 0x000fe20000000f00 */
[----:B------:R-:W4:Y:S01]  /*5ca0*/  LDC R69, c[0x0][0xb20] ;  /* 0x0002c800ff457b82 */ /* 0x000f220000000800 */
[----:B------:R-:W3:Y:S01]  /*5cb0*/  LDS R0, [UR36+0x120] ;  /* 0x00012024ff007984 */ /* 0x000ee20008000800 */
[----:B------:R-:W-:Y:S01]  /*5cc0*/  IMAD R80, R80, 0x4, R73 ;  /* 0x0000000450507824 */ /* 0x000fe200078e0249 */
[----:B------:R-:W1:Y:S03]  /*5cd0*/  LDCU.64 UR44, c[0x0][0x888] ;  /* 0x00011100ff2c77ac */ /* 0x000e660008000a00 */
[--C-:B------:R-:W-:Y:S01]  /*5ce0*/  IMAD R79, R79, -0x10, R80.reuse ;  /* 0xfffffff04f4f7824 */ /* 0x100fe200078e0250 */
[----:B------:R-:W1:Y:S01]  /*5cf0*/  LDCU.64 UR48, c[0x0][0x890] ;  /* 0x00011200ff3077ac */ /* 0x000e620008000a00 */
[----:B------:R-:W1:Y:S01]  /*5d00*/  LDC R27, c[0x0][0xb30] ;  /* 0x0002cc00ff1b7b82 */ /* 0x000e620000000800 */
[----:B------:R-:W-:Y:S01]  /*5d10*/  IMAD R78, R81, -0x10, R80 ;  /* 0xfffffff0514e7824 */ /* 0x000fe200078e0250 */
[----:B------:R-:W-:Y:S01]  /*5d20*/  UMOV UR39, URZ ;  /* 0x000000ff00277c82 */ /* 0x000fe20008000000 */
[----:B------:R-:W-:-:S05]  /*5d30*/  UMOV UR37, URZ ;  /* 0x000000ff00257c82 */ /* 0x000fca0008000000 */
[----:B------:R-:W1:Y:S08]  /*5d40*/  LDC.64 R64, c[0x0][0xb10] ;  /* 0x0002c400ff407b82 */ /* 0x000e700000000a00 */
[----:B------:R-:W1:Y:S08]  /*5d50*/  LDC.64 R24, c[0x0][0xb18] ;  /* 0x0002c600ff187b82 */ /* 0x000e700000000a00 */
[----:B------:R-:W1:Y:S08]  /*5d60*/  LDC.64 R22, c[0x0][0xb28] ;  /* 0x0002ca00ff167b82 */ /* 0x000e700000000a00 */
[----:B------:R-:W1:Y:S01]  /*5d70*/  LDC.64 R62, c[0x0][0x8b0] ;  /* 0x00022c00ff3e7b82 */ /* 0x000e620000000a00 */
[----:B---3--:R-:W-:-:S07]  /*5d80*/  IMAD.IADD R33, R0, 0x1, R33 ;  /* 0x0000000100217824 */ /* 0x008fce00078e0221 */
[----:B------:R-:W3:Y:S08]  /*5d90*/  LDC.64 R60, c[0x0][0x8a8] ;  /* 0x00022a00ff3c7b82 */ /* 0x000ef00000000a00 */
[----:B--2-4-:R-:W1:Y:S02]  /*5da0*/  LDC R70, c[0x0][0x374] ;  /* 0x0000dd00ff467b82 */ /* 0x014e640000000800 */
.L_x_146:
[----:B------:R-:W-:Y:S02]  /*5db0*/  LEA R0, R85, UR36, 0x3 ;  /* 0x0000002455007c11 */ /* 0x000fe4000f8e18ff */
[----:B------:R-:W-:Y:S02]  /*5dc0*/  SHF.L.U32 R3, R75, 0x1f, RZ ;  /* 0x0000001f4b037819 */ /* 0x000fe400000006ff */
[----:B-1----:R-:W-:Y:S02]  /*5dd0*/  LEA R16, R85, UR36, 0x4 ;  /* 0x0000002455107c11 */ /* 0x002fe4000f8e20ff */
[----:B------:R-:W2:Y:S02]  /*5de0*/  SYNCS.PHASECHK.TRANS64.TRYWAIT P0, [R0+URZ+0x70], R3 ;  /* 0x00007003000075a7 */ /* 0x000ea400080011ff */
[----:B--23--:R-:W-:Y:S05]  /*5df0*/  @!P0 BRA `(.L_x_103) ;  /* 0x0000003c00948947 */ /* 0x00cfea0003800000 */
.L_x_193:
[----:B------:R-:W4:Y:S01]  /*5e00*/  LDC.64 R12, c[0x0][0xb10] ;  /* 0x0002c400ff0c7b82 */ /* 0x000f220000000a00 */
[----:B------:R-:W3:Y:S01]  /*5e10*/  LDS.128 R16, [R16+0x100] ;  /* 0x0001000010107984 */ /* 0x000ee20000000c00 */
[----:B-1----:R-:W-:Y:S01]  /*5e20*/  ISETP.NE.AND P1, PT, R27, 0x1, PT ;  /* 0x000000011b00780c */ /* 0x002fe20003f25270 */
[----:B--2---:R-:W-:Y:S01]  /*5e30*/  VIADD R0, R0, 0x80 ;  /* 0x0000008000007836 */ /* 0x004fe20000000000 */
[----:B------:R-:W-:Y:S04]  /*5e40*/  ISETP.GE.AND P0, PT, R26, 0x1, PT ;  /* 0x000000011a00780c */ /* 0x000fe80003f06270 */
[----:B------:R-:W1:Y:S01]  /*5e50*/  LDC.64 R10, c[0x0][0xb18] ;  /* 0x0002c600ff0a7b82 */ /* 0x000e620000000a00 */
[----:B------:R-:W-:Y:S01]  /*5e60*/  PRMT R0, RZ, 0x654, R0 ;  /* 0x00000654ff007816 */ /* 0x000fe20000000000 */
[----:B------:R-:W-:Y:S01]  /*5e70*/  @!PT LDS RZ, [RZ] ;  /* 0x00000000fffff984 */ /* 0x000fe20000000800 */
[----:B------:R-:W-:Y:S01]  /*5e80*/  @!PT LDS RZ, [RZ] ;  /* 0x00000000fffff984 */ /* 0x000fe20000000800 */
[----:B------:R-:W-:Y:S01]  /*5e90*/  @!PT LDS RZ, [RZ] ;  /* 0x00000000fffff984 */ /* 0x000fe20000000800 */
[----:B------:R-:W-:Y:S01]  /*5ea0*/  @!PT LDS RZ, [RZ] ;  /* 0x00000000fffff984 */ /* 0x000fe20000000800 */
[----:B------:R2:W-:Y:S06]  /*5eb0*/  MEMBAR.ALL.CTA ;  /* 0x0000000000007992 */ /* 0x0005ec0000008000 */
[----:B--2---:R-:W2:Y:S01]  /*5ec0*/  FENCE.VIEW.ASYNC.S ;  /* 0x00000000000073c6 */ /* 0x004ea20000000000 */
[----:B------:R-:W1:Y:S08]  /*5ed0*/  @!P1 LDC R14, c[0x0][0xb20] ;  /* 0x0002c800ff0e9b82 */ /* 0x000e700000000800 */
[----:B------:R-:W1:Y:S01]  /*5ee0*/  @!P1 LDC R9, c[0x0][0xb0c] ;  /* 0x0002c300ff099b82 */ /* 0x000e620000000800 */
[----:B--2---:R2:W-:Y:S01]  /*5ef0*/  SYNCS.ARRIVE.TRANS64.RED.A1T0 RZ, [R0+URZ], RZ ;  /* 0x000000ff00ff79a7 */ /* 0x0045e200081004ff */
[----:B---3--:R-:W-:Y:S04]  /*5f00*/  LOP3.LUT P4, RZ, R18, 0x1, RZ, 0xc0, !PT ;  /* 0x0000000112ff7812 */ /* 0x008fe8000788c0ff */
[----:B------:R-:W-:Y:S09]  /*5f10*/  P2R R83, PR, RZ, 0x10 ;  /* 0x00000010ff537803 */ /* 0x000ff20000000000 */
[----:B------:R-:W-:Y:S02]  /*5f20*/  @P4 MOV R31, R16 ;  /* 0x00000010001f4202 */ /* 0x000fe40000000f00 */
[----:B------:R-:W-:Y:S01]  /*5f30*/  @P4 LOP3.LUT R29, R17, 0xffff, RZ, 0xc0, !PT ;  /* 0x0000ffff111d4812 */ /* 0x000fe200078ec0ff */
[----:B--2-4-:R-:W-:Y:S06]  /*5f40*/  @!P0 BRA `(.L_x_104) ;  /* 0x0000000000a48947 */ /* 0x014fec0003800000 */
[----:B------:R-:W-:Y:S01]  /*5f50*/  IMAD.HI.U32 R36, R70, R25, RZ ;  /* 0x0000001946247227 */ /* 0x000fe200078e00ff */
[----:B------:R-:W-:Y:S02]  /*5f60*/  ISETP.NE.AND P0, PT, R24, 0x1, PT ;  /* 0x000000011800780c */ /* 0x000fe40003f05270 */
[----:B------:R-:W-:Y:S01]  /*5f70*/  ISETP.NE.AND P2, PT, R26, 0x1, PT ;  /* 0x000000011a00780c */ /* 0x000fe20003f45270 */
[-C--:B------:R-:W-:Y:S01]  /*5f80*/  IMAD.HI.U32 R34, R71, R64.reuse, RZ ;  /* 0x0000004047227227 */ /* 0x080fe200078e00ff */
[----:B------:R-:W-:Y:S02]  /*5f90*/  SHF.R.U32.HI R37, RZ, R69, R36 ;  /* 0x00000045ff257219 */ /* 0x000fe40000011624 */
[----:B------:R-:W-:Y:S01]  /*5fa0*/  ISETP.NE.AND P3, PT, R28, 0x1, PT ;  /* 0x000000011c00780c */ /* 0x000fe20003f65270 */
[----:B------:R-:W-:Y:S01]  /*5fb0*/  IMAD.HI.U32 R40, R29, R25, RZ ;  /* 0x000000191d287227 */ /* 0x000fe200078e00ff */
[----:B------:R-:W-:Y:S02]  /*5fc0*/  SHF.R.U32.HI R34, RZ, R65, R34 ;  /* 0x00000041ff227219 */ /* 0x000fe40000011622 */
[----:B------:R-:W-:Y:S01]  /*5fd0*/  SEL R3, R70, R37, !P0 ;  /* 0x0000002546037207 */ /* 0x000fe20004000000 */
[----:B------:R-:W-:Y:S01]  /*5fe0*/  IMAD.HI.U32 R38, R31, R64, RZ ;  /* 0x000000401f267227 */ /* 0x000fe200078e00ff */
[----:B------:R-:W-:Y:S03]  /*5ff0*/  SEL R7, R71, R34, !P3 ;  /* 0x0000002247077207 */ /* 0x000fe60005800000 */
[-C--:B------:R-:W-:Y:S01]  /*6000*/  IMAD.HI.U32 R34, R3, R22.reuse, RZ ;  /* 0x0000001603227227 */ /* 0x080fe200078e00ff */
[----:B------:R-:W-:Y:S03]  /*6010*/  SHF.R.U32.HI R38, RZ, R65, R38 ;  /* 0x00000041ff267219 */ /* 0x000fe60000011626 */
[----:B------:R-:W-:Y:S01]  /*6020*/  IMAD.HI.U32 R36, R7, R22, RZ ;  /* 0x0000001607247227 */ /* 0x000fe200078e00ff */
[----:B------:R-:W-:Y:S02]  /*6030*/  @P2 SHF.R.U32.HI R3, RZ, R23, R34 ;  /* 0x00000017ff032219 */ /* 0x000fe40000011622 */
[----:B------:R-:W-:Y:S02]  /*6040*/  SHF.R.U32.HI R34, RZ, R69, R40 ;  /* 0x00000045ff227219 */ /* 0x000fe40000011628 */
[----:B------:R-:W-:Y:S01]  /*6050*/  @P2 SHF.R.U32.HI R7, RZ, R23, R36 ;  /* 0x00000017ff072219 */ /* 0x000fe20000011624 */
[C---:B------:R-:W-:Y:S01]  /*6060*/  IMAD R2, R26.reuse, R3, RZ ;  /* 0x000000031a027224 */ /* 0x040fe200078e02ff */
[----:B------:R-:W-:Y:S02]  /*6070*/  SEL R5, R29, R34, !P0 ;  /* 0x000000221d057207 */ /* 0x000fe40004000000 */
[----:B------:R-:W-:Y:S01]  /*6080*/  SEL R3, R31, R38, !P3 ;  /* 0x000000261f037207 */ /* 0x000fe20005800000 */
[----:B------:R-:W-:Y:S01]  /*6090*/  IMAD R4, R26, R7, RZ ;  /* 0x000000071a047224 */ /* 0x000fe200078e02ff */
[C---:B------:R-:W-:Y:S01]  /*60a0*/  ISETP.GE.AND P0, PT, R5.reuse, R2, PT ;  /* 0x000000020500720c */ /* 0x040fe20003f06270 */
[----:B------:R-:W-:Y:S03]  /*60b0*/  IMAD.HI.U32 R6, R5, R22, RZ ;  /* 0x0000001605067227 */ /* 0x000fe600078e00ff */
[----:B------:R-:W-:Y:S01]  /*60c0*/  ISETP.GE.OR P0, PT, R3, R4, P0 ;  /* 0x000000040300720c */ /* 0x000fe20000706670 */
[----:B------:R-:W-:Y:S01]  /*60d0*/  IMAD.MOV R4, RZ, RZ, -R3 ;  /* 0x000000ffff047224 */ /* 0x000fe200078e0a03 */
[-C--:B------:R-:W-:Y:S03]  /*60e0*/  SHF.R.U32.HI R6, RZ, R23.reuse, R6 ;  /* 0x00000017ff067219 */ /* 0x080fe60000011606 */
[----:B------:R-:W-:Y:S01]  /*60f0*/  IMAD R31, R28, R4, R31 ;  /* 0x000000041c1f7224 */ /* 0x000fe200078e021f */
[----:B------:R-:W-:Y:S05]  /*6100*/  SEL R15, R5, R6, !P2 ;  /* 0x00000006050f7207 */ /* 0x000fea0005000000 */
[----:B------:R-:W-:Y:S02]  /*6110*/  IMAD.MOV R6, RZ, RZ, -R15 ;  /* 0x000000ffff067224 */ /* 0x000fe400078e0a0f */
[C---:B------:R-:W-:Y:S04]  /*6120*/  @!P0 IMAD.HI.U32 R2, R3.reuse, R22, RZ ;  /* 0x0000001603028227 */ /* 0x040fe800078e00ff */
[----:B------:R-:W-:Y:S01]  /*6130*/  IMAD R6, R26, R6, R5 ;  /* 0x000000061a067224 */ /* 0x000fe200078e0205 */
[----:B------:R-:W-:Y:S04]  /*6140*/  @!P0 SHF.R.U32.HI R2, RZ, R23, R2 ;  /* 0x00000017ff028219 */ /* 0x000fe80000011602 */
[----:B------:R-:W-:Y:S02]  /*6150*/  @!P0 SEL R0, R3, R2, !P2 ;  /* 0x0000000203008207 */ /* 0x000fe40005000000 */
[----:B------:R-:W-:Y:S02]  /*6160*/  IADD3 R2, PT, PT, -R5, RZ, RZ ;  /* 0x000000ff05027210 */ /* 0x000fe40007ffe1ff */
[----:B------:R-:W-:Y:S01]  /*6170*/  @!P0 IADD3 R8, PT, PT, R15, -R0, RZ ;  /* 0x800000000f088210 */ /* 0x000fe20007ffe0ff */
[----:B------:R-:W-:Y:S02]  /*6180*/  @!P0 IMAD R0, R7, R6, R0 ;  /* 0x0000000607008224 */ /* 0x000fe400078e0200 */
[----:B------:R-:W-:Y:S02]  /*6190*/  IMAD R29, R24, R2, R29 ;  /* 0x00000002181d7224 */ /* 0x000fe400078e021d */
[----:B------:R-:W-:Y:S02]  /*61a0*/  @!P0 IMAD R5, R8, R26, R3 ;  /* 0x0000001a08058224 */ /* 0x000fe400078e0203 */
[----:B------:R-:W-:Y:S04]  /*61b0*/  @!P0 IMAD.MOV.U32 R3, RZ, RZ, R0 ;  /* 0x000000ffff038224 */ /* 0x000fe800078e0000 */
[----:B------:R-:W-:Y:S02]  /*61c0*/  IMAD R31, R3, R28, R31 ;  /* 0x0000001c031f7224 */ /* 0x000fe400078e021f */
[----:B------:R-:W-:Y:S07]  /*61d0*/  IMAD R29, R5, R24, R29 ;  /* 0x00000018051d7224 */ /* 0x000fee00078e021d */
.L_x_104:
[----:B-1----:R-:W-:Y:S01]  /*61e0*/  @!P1 ISETP.NE.AND P0, PT, R10, 0x1, PT ;  /* 0x000000010a00980c */ /* 0x002fe20003f05270 */
[----:B------:R-:W-:Y:S01]  /*61f0*/  @!P1 IMAD.HI.U32 R3, R29, R11, RZ ;  /* 0x0000000b1d039227 */ /* 0x000fe200078e00ff */
[----:B------:R-:W-:Y:S01]  /*6200*/  R2UR UR5, R21 ;  /* 0x00000000150572ca */ /* 0x000fe200000e0000 */
[----:B------:R-:W-:Y:S01]  /*6210*/  BSSY.RECONVERGENT B6, `(.L_x_105) ;  /* 0x0000031000067945 */ /* 0x000fe20003800200 */
[----:B------:R-:W-:Y:S01]  /*6220*/  R2UR UR4, R20 ;  /* 0x00000000140472ca */ /* 0x000fe200000e0000 */
[----:B------:R-:W-:Y:S01]  /*6230*/  @!P1 IMAD.HI.U32 R0, R31, R12, RZ ;  /* 0x0000000c1f009227 */ /* 0x000fe200078e00ff */
[----:B------:R-:W-:Y:S02]  /*6240*/  @!P1 SHF.R.U32.HI R2, RZ, R14, R3 ;  /* 0x0000000eff029219 */ /* 0x000fe40000011603 */
[----:B------:R-:W-:Y:S01]  /*6250*/  @!P1 ISETP.NE.AND P2, PT, R9, 0x1, PT ;  /* 0x000000010900980c */ /* 0x000fe20003f45270 */
[----:B------:R-:W-:Y:S01]  /*6260*/  VIADD R85, R85, 0x1 ;  /* 0x0000000155557836 */ /* 0x000fe20000000000 */
[----:B------:R-:W-:Y:S02]  /*6270*/  @!P1 SEL R2, R29, R2, !P0 ;  /* 0x000000021d029207 */ /* 0x000fe40004000000 */
[----:B------:R-:W-:Y:S02]  /*6280*/  @!P1 SHF.R.U32.HI R0, RZ, R13, R0 ;  /* 0x0000000dff009219 */ /* 0x000fe40000011600 */
[----:B------:R-:W-:Y:S01]  /*6290*/  LOP3.LUT P0, RZ, R73, 0x1b0, RZ, 0xc0, !PT ;  /* 0x000001b049ff7812 */ /* 0x000fe2000780c0ff */
[----:B------:R-:W-:Y:S01]  /*62a0*/  USHF.L.U32 UR42, UR5, 0x7, URZ ;  /* 0x00000007052a7899 */ /* 0x000fe200080006ff */
[----:B------:R-:W-:Y:S01]  /*62b0*/  @!P1 SEL R3, R31, R0, !P2 ;  /* 0x000000001f039207 */ /* 0x000fe20005000000 */
[----:B------:R-:W-:Y:S01]  /*62c0*/  USHF.L.U32 UR41, UR4, 0x6, URZ ;  /* 0x0000000604297899 */ /* 0x000fe200080006ff */
[----:B------:R-:W-:Y:S03]  /*62d0*/  @P4 SHF.R.U32.HI R74, RZ, 0x10, R17 ;  /* 0x00000010ff4a4819 */ /* 0x000fe60000011611 */
[----:B------:R-:W-:Y:S02]  /*62e0*/  @!P1 IMAD.IADD R0, R2, 0x1, -R3 ;  /* 0x0000000102009824 */ /* 0x000fe400078e0a03 */
[----:B------:R-:W-:Y:S02]  /*62f0*/  @!P1 IMAD.IADD R2, R3, 0x1, -R2 ;  /* 0x0000000103029824 */ /* 0x000fe400078e0a02 */
[----:B------:R-:W-:Y:S02]  /*6300*/  @!P1 IMAD R31, R0, R9, R31 ;  /* 0x00000009001f9224 */ /* 0x000fe400078e021f */
[----:B------:R-:W-:Y:S01]  /*6310*/  @!P1 IMAD R29, R2, R10, R29 ;  /* 0x0000000a021d9224 */ /* 0x000fe200078e021d */
[----:B------:R-:W-:Y:S06]  /*6320*/  @!P0 BRA `(.L_x_106) ;  /* 0x00000000007c8947 */ /* 0x000fec0003800000 */
[----:B------:R-:W1:Y:S01]  /*6330*/  LDCU.64 UR8, c[0x4][0x80] ;  /* 0x01001000ff0877ac */ /* 0x000e620008000a00 */
[----:B------:R-:W-:Y:S01]  /*6340*/  MOV R2, 0x0 ;  /* 0x0000000000027802 */ /* 0x000fe20000000f00 */
[----:B------:R-:W-:Y:S02]  /*6350*/  HFMA2 R12, -RZ, RZ, 0, 5.9604644775390625e-08 ;  /* 0x00000001ff0c7431 */ /* 0x000fe400000001ff */
[----:B------:R-:W-:Y:S01]  /*6360*/  IMAD.MOV.U32 R8, RZ, RZ, 0x70 ;  /* 0x00000070ff087424 */ /* 0x000fe200078e00ff */
[----:B------:R2:W3:Y:S01]  /*6370*/  LDC.64 R14, c[0x4][R2] ;  /* 0x01000000020e7b82 */ /* 0x0004e20000000a00 */
[----:B------:R-:W4:Y:S01]  /*6380*/  LDCU.64 UR6, c[0x4][0x88] ;  /* 0x01001100ff0677ac */ /* 0x000f220008000a00 */
[----:B------:R-:W-:Y:S01]  /*6390*/  IMAD.MOV.U32 R13, RZ, RZ, RZ ;  /* 0x000000ffff0d7224 */ /* 0x000fe200078e00ff */
[----:B------:R-:W2:Y:S01]  /*63a0*/  LDCU.64 UR4, c[0x4][0x8] ;  /* 0x01000100ff0477ac */ /* 0x000ea20008000a00 */
[----:B-1----:R-:W-:Y:S01]  /*63b0*/  MOV R5, UR9 ;  /* 0x0000000900057c02 */ /* 0x002fe20008000f00 */
[----:B------:R-:W-:Y:S01]  /*63c0*/  IMAD.U32 R4, RZ, RZ, UR8 ;  /* 0x00000008ff047e24 */ /* 0x000fe2000f8e00ff */
[----:B----4-:R-:W-:Y:S01]  /*63d0*/  MOV R7, UR7 ;  /* 0x0000000700077c02 */ /* 0x010fe20008000f00 */
[----:B------:R-:W-:Y:S01]  /*63e0*/  IMAD.U32 R6, RZ, RZ, UR6 ;  /* 0x00000006ff067e24 */ /* 0x000fe2000f8e00ff */
[----:B--2---:R-:W-:Y:S01]  /*63f0*/  MOV R11, UR5 ;  /* 0x00000005000b7c02 */ /* 0x004fe20008000f00 */
[----:B------:R-:W-:Y:S02]  /*6400*/  IMAD.U32 R10, RZ, RZ, UR4 ;  /* 0x00000004ff0a7e24 */ /* 0x000fe4000f8e00ff */
[----:B------:R-:W-:Y:S07]  /*6410*/  LEPC R20, `(.L_x_107) ;  /* 0x000000001014794e */ /* 0x000fee0000000000 */
[----:B---3-5:R-:W-:Y:S05]  /*6420*/  CALL.ABS.NOINC R14 ;  /* 0x000000000e007343 */ /* 0x028fea0003c00000 */
.L_x_107:
[----:B------:R-:W1:Y:S01]  /*6430*/  LDCU.64 UR8, c[0x4][0x80] ;  /* 0x01001000ff0877ac */ /* 0x000e620008000a00 */
[----:B------:R-:W2:Y:S01]  /*6440*/  LDC.64 R2, c[0x4][R2] ;  /* 0x0100000002027b82 */ /* 0x000ea20000000a00 */
[----:B------:R-:W-:Y:S02]  /*6450*/  HFMA2 R12, -RZ, RZ, 0, 5.9604644775390625e-08 ;  /* 0x00000001ff0c7431 */ /* 0x000fe400000001ff */
[----:B------:R-:W-:Y:S02]  /*6460*/  IMAD.MOV.U32 R8, RZ, RZ, 0x70 ;  /* 0x00000070ff087424 */ /* 0x000fe400078e00ff */
[----:B------:R-:W-:Y:S01]  /*6470*/  IMAD.MOV.U32 R13, RZ, RZ, RZ ;  /* 0x000000ffff0d7224 */ /* 0x000fe200078e00ff */
[----:B------:R-:W3:Y:S01]  /*6480*/  LDCU.64 UR6, c[0x4][0x88] ;  /* 0x01001100ff0677ac */ /* 0x000ee20008000a00 */
[----:B------:R-:W4:Y:S01]  /*6490*/  LDCU.64 UR4, c[0x4][0x8] ;  /* 0x01000100ff0477ac */ /* 0x000f220008000a00 */
[----:B-1----:R-:W-:Y:S02]  /*64a0*/  MOV R4, UR8 ;  /* 0x0000000800047c02 */ /* 0x002fe40008000f00 */
[----:B------:R-:W-:Y:S02]  /*64b0*/  MOV R5, UR9 ;  /* 0x0000000900057c02 */ /* 0x000fe40008000f00 */
[----:B---3--:R-:W-:Y:S01]  /*64c0*/  MOV R7, UR7 ;  /* 0x0000000700077c02 */ /* 0x008fe20008000f00 */
[----:B------:R-:W-:Y:S01]  /*64d0*/  IMAD.U32 R6, RZ, RZ, UR6 ;  /* 0x00000006ff067e24 */ /* 0x000fe2000f8e00ff */
[----:B----4-:R-:W-:Y:S01]  /*64e0*/  MOV R11, UR5 ;  /* 0x00000005000b7c02 */ /* 0x010fe20008000f00 */
[----:B------:R-:W-:Y:S02]  /*64f0*/  IMAD.U32 R10, RZ, RZ, UR4 ;  /* 0x00000004ff0a7e24 */ /* 0x000fe4000f8e00ff */
[----:B------:R-:W-:Y:S07]  /*6500*/  LEPC R20, `(.L_x_106) ;  /* 0x000000001014794e */ /* 0x000fee0000000000 */
[----:B--2---:R-:W-:Y:S05]  /*6510*/  CALL.ABS.NOINC R2 ;  /* 0x0000000002007343 */ /* 0x004fea0003c00000 */
.L_x_106:
[----:B------:R-:W-:Y:S05]  /*6520*/  BSYNC.RECONVERGENT B6 ;  /* 0x0000000000067941 */ /* 0x000fea0003800200 */
.L_x_105:
[----:B------:R-:W-:Y:S01]  /*6530*/  ISETP.NE.U32.AND P4, PT, R62, RZ, PT ;  /* 0x000000ff3e00720c */ /* 0x000fe20003f85070 */
[----:B------:R-:W-:Y:S01]  /*6540*/  UISETP.NE.AND UP2, UPT, UR47, URZ, UPT ;  /* 0x000000ff2f00728c */ /* 0x000fe2000bf45270 */
[----:B------:R-:W-:Y:S01]  /*6550*/  ISETP.NE.U32.AND P2, PT, RZ, UR44, PT ;  /* 0x0000002cff007c0c */ /* 0x000fe2000bf45070 */
[----:B------:R-:W-:Y:S01]  /*6560*/  UISETP.NE.U32.AND UP1, UPT, UR48, URZ, UPT ;  /* 0x000000ff3000728c */ /* 0x000fe2000bf25070 */
[----:B------:R-:W-:Y:S01]  /*6570*/  ISETP.NE.AND.EX P4, PT, R63, RZ, PT, P4 ;  /* 0x000000ff3f00720c */ /* 0x000fe20003f85340 */
[----:B------:R-:W-:Y:S01]  /*6580*/  UPLOP3.LUT UP0, UPT, UPT, UPT, UPT, 0x40, 0x4 ;  /* 0x000000000004789c */ /* 0x000fe20003f0e870 */
[----:B------:R-:W-:Y:S01]  /*6590*/  ISETP.NE.AND.EX P2, PT, RZ, UR45, PT, P2 ;  /* 0x0000002dff007c0c */ /* 0x000fe2000bf45320 */
[----:B------:R-:W-:Y:S01]  /*65a0*/  UISETP.NE.AND.EX UP1, UPT, UR49, URZ, UPT, UP1 ;  /* 0x000000ff3100728c */ /* 0x000fe2000bf25310 */
[----:B------:R-:W-:Y:S04]  /*65b0*/  PLOP3.LUT P1, PT, PT, PT, UP2, 0x80, 0x8 ;  /* 0x000000000008781c */ /* 0x000fe80003f2f028 */
[----:B------:R-:W-:Y:S06]  /*65c0*/  @UP2 UPLOP3.LUT UP0, UPT, UPT, UPT, UP1, 0x80, 0x8 ;  /* 0x000000000008289c */ /* 0x000fec0003f0f010 */
[----:B------:R-:W-:Y:S01]  /*65d0*/  PLOP3.LUT P0, PT, PT, PT, UP0, 0x80, 0x8 ;  /* 0x000000000008781c */ /* 0x000fe20003f0f008 */
[----:B------:R-:W-:Y:S01]  /*65e0*/  @!UPT UIADD3 URZ, UPT, UPT, URZ, URZ, URZ ;  /* 0x000000fffffff290 */ /* 0x000fe2000fffe0ff */
[----:B------:R-:W-:Y:S11]  /*65f0*/  BRA.U !UP1, `(.L_x_108) ;  /* 0x0000000109387547 */ /* 0x000ff6000b800000 */
[----:B------:R-:W-:Y:S01]  /*6600*/  UISETP.NE.U32.AND UP0, UPT, UR44, URZ, UPT ;  /* 0x000000ff2c00728c */ /* 0x000fe2000bf05070 */
[----:B------:R-:W-:Y:S02]  /*6610*/  HFMA2 R0, -RZ, RZ, 0, 5.9604644775390625e-08 ;  /* 0x00000001ff007431 */ /* 0x000fe400000001ff */
[----:B------:R-:W-:Y:S01]  /*6620*/  IMAD.MOV.U32 R67, RZ, RZ, 0x1 ;  /* 0x00000001ff437424 */ /* 0x000fe200078e00ff */
[----:B------:R-:W-:Y:S06]  /*6630*/  UISETP.NE.AND.EX UP0, UPT, UR45, URZ, UPT, UP0 ;  /* 0x000000ff2d00728c */ /* 0x000fec000bf05300 */
[----:B------:R-:W-:Y:S05]  /*6640*/  PLOP3.LUT P3, PT, PT, PT, UP0, 0x80, 0x8 ;  /* 0x000000000008781c */ /* 0x000fea0003f6f008 */
[----:B------:R-:W1:Y:S01]  /*6650*/  @UP0 LDCU.64 UR4, c[0x0][0x888] ;  /* 0x00011100ff0407ac */ /* 0x000e620008000a00 */
[----:B------:R-:W-:Y:S07]  /*6660*/  @UP0 UIMAD UR6, UR60, UR48, URZ ;  /* 0x000000303c0602a4 */ /* 0x000fee000f8e02ff */
[----:B------:R-:W-:Y:S01]  /*6670*/  @!P3 PRMT R67, R0, 0x7610, R67 ;  /* 0x000076100043b816 */ /* 0x000fe20000000043 */
[----:B-1----:R-:W-:Y:S06]  /*6680*/  @UP0 UIMAD.WIDE UR4, UR6, 0x4, UR4 ;  /* 0x00000004060408a5 */ /* 0x002fec000f8e0204 */
[----:B------:R-:W-:Y:S01]  /*6690*/  IMAD.U32 R2, RZ, RZ, UR4 ;  /* 0x00000004ff027e24 */ /* 0x000fe2000f8e00ff */
[----:B------:R-:W-:Y:S04]  /*66a0*/  MOV R3, UR5 ;  /* 0x0000000500037c02 */ /* 0x000fe80008000f00 */
[----:B------:R-:W1:Y:S01]  /*66b0*/  @!UP0 LDCU UR4, c[0x0][0x880] ;  /* 0x00011000ff0487ac */ /* 0x000e620008000800 */
[----:B-----5:R2:W5:Y:S02]  /*66c0*/  @P3 LDG.E R35, desc[UR52][R2.64] ;  /* 0x0000003402233981 */ /* 0x020564000c1e1900 */
[----:B-12---:R-:W-:Y:S02]  /*66d0*/  @!P3 IMAD.U32 R35, RZ, RZ, UR4 ;  /* 0x00000004ff23be24 */ /* 0x006fe4000f8e00ff */
.L_x_108:
[----:B------:R-:W-:Y:S05]  /*66e0*/  @!P4 BRA `(.L_x_109) ;  /* 0x000000000020c947 */ /* 0x000fea0003800000 */
[----:B------:R-:W-:Y:S04]  /*66f0*/  ISETP.NE.U32.AND P3, PT, R60, RZ, PT ;  /* 0x000000ff3c00720c */ /* 0x000fe80003f65070 */
[----:B------:R-:W-:Y:S11]  /*6700*/  ISETP.NE.AND.EX P3, PT, R61, RZ, PT, P3 ;  /* 0x000000ff3d00720c */ /* 0x000ff60003f65330 */
[----:B------:R-:W-:Y:S02]  /*6710*/  @!UPT UIADD3 URZ, UPT, UPT, URZ, URZ, URZ ;  /* 0x000000fffffff290 */ /* 0x000fe4000fffe0ff */
[----:B------:R-:W1:Y:S01]  /*6720*/  @P3 LDC.64 R2, c[0x0][0x8a8] ;  /* 0x00022a00ff023b82 */ /* 0x000e620000000a00 */
[----:B------:R-:W-:Y:S04]  /*6730*/  @P3 IMAD R0, R62, UR60, RZ ;  /* 0x0000003c3e003c24 */ /* 0x000fe8000f8e02ff */
[----:B-1----:R-:W-:Y:S05]  /*6740*/  @P3 IMAD.WIDE R2, R0, 0x4, R2 ;  /* 0x0000000400023825 */ /* 0x002fea00078e0202 */
[----:B-----5:R1:W5:Y:S02]  /*6750*/  @P3 LDG.E R32, desc[UR52][R2.64] ;  /* 0x0000003402203981 */ /* 0x020364000c1e1900 */
[----:B-1----:R-:W2:Y:S02]  /*6760*/  @!P3 LDC R32, c[0x0][0x8a0] ;  /* 0x00022800ff20bb82 */ /* 0x002ea40000000800 */
.L_x_109:
[----:B-----5:R-:W-:Y:S01]  /*6770*/  FSETP.NEU.AND P3, PT, R35, RZ, PT ;  /* 0x000000ff2300720b */ /* 0x020fe20003f6d000 */
[----:B------:R-:W-:Y:S01]  /*6780*/  BSSY B1, `(.L_x_110) ;  /* 0x0000039000017945 */ /* 0x000fe20003800000 */
[----:B------:R-:W-:Y:S01]  /*6790*/  SEL R5, RZ, 0xffffffff, P2 ;  /* 0xffffffffff057807 */ /* 0x000fe20001000000 */
[----:B------:R-:W-:Y:S01]  /*67a0*/  IMAD.MOV.U32 R89, RZ, RZ, 0x1 ;  /* 0x00000001ff597424 */ /* 0x000fe200078e00ff */
[----:B------:R-:W-:Y:S01]  /*67b0*/  @P1 LOP3.LUT P2, RZ, R67, 0xff, RZ, 0xc0, !PT ;  /* 0x000000ff43ff1812 */ /* 0x000fe2000784c0ff */
[C---:B------:R-:W-:Y:S01]  /*67c0*/  IMAD R34, R30.reuse, 0x40, R33 ;  /* 0x000000401e227824 */ /* 0x040fe200078e0221 */
[----:B------:R-:W-:Y:S01]  /*67d0*/  @P1 SEL R0, RZ, 0xffffffff, P3 ;  /* 0xffffffffff001807 */ /* 0x000fe20001800000 */
[----:B------:R-:W-:Y:S01]  /*67e0*/  IMAD R86, R81, -0x10, R79 ;  /* 0xfffffff051567824 */ /* 0x000fe200078e024f */
[----:B------:R-:W-:Y:S01]  /*67f0*/  LOP3.LUT R77, R77, 0x1, RZ, 0x3c, !PT ;  /* 0x000000014d4d7812 */ /* 0x000fe200078e3cff */
[----:B------:R-:W-:Y:S01]  /*6800*/  IMAD.MOV.U32 R43, RZ, RZ, RZ ;  /* 0x000000ffff2b7224 */ /* 0x000fe200078e00ff */
[----:B------:R-:W-:Y:S02]  /*6810*/  @P0 SEL R0, R5, R0, !P2 ;  /* 0x0000000005000207 */ /* 0x000fe40005000000 */
[----:B------:R-:W-:Y:S02]  /*6820*/  CS2R R46, SRZ ;  /* 0x00000000002e7805 */ /* 0x000fe4000001ff00 */
[----:B------:R-:W-:Y:S02]  /*6830*/  LEA R88, R30, UR36, 0x3 ;  /* 0x000000241e587c11 */ /* 0x000fe4000f8e18ff */
[----:B------:R-:W-:Y:S02]  /*6840*/  CS2R R44, SRZ ;  /* 0x00000000002c7805 */ /* 0x000fe4000001ff00 */
[----:B------:R-:W-:Y:S02]  /*6850*/  @P1 LOP3.LUT R0, R0, 0x1, RZ, 0xc0, !PT ;  /* 0x0000000100001812 */ /* 0x000fe400078ec0ff */
[----:B------:R-:W-:Y:S02]  /*6860*/  CS2R R50, SRZ ;  /* 0x0000000000327805 */ /* 0x000fe4000001ff00 */
[----:B------:R-:W-:Y:S02]  /*6870*/  SHF.L.U32 R3, R76, 0x1f, RZ ;  /* 0x0000001f4c037819 */ /* 0x000fe400000006ff */
[----:B------:R-:W-:Y:S02]  /*6880*/  CS2R R48, SRZ ;  /* 0x0000000000307805 */ /* 0x000fe4000001ff00 */
[----:B------:R-:W-:Y:S02]  /*6890*/  ISETP.NE.U32.OR P5, PT, R0, 0x1, !P1 ;  /* 0x000000010000780c */ /* 0x000fe40004fa5470 */
[----:B------:R-:W-:Y:S02]  /*68a0*/  CS2R R54, SRZ ;  /* 0x0000000000367805 */ /* 0x000fe4000001ff00 */
[----:B------:R-:W-:Y:S02]  /*68b0*/  PLOP3.LUT P2, PT, PT, PT, UP1, 0x80, 0x8 ;  /* 0x000000000008781c */ /* 0x000fe40003f4f018 */
[----:B------:R-:W-:Y:S02]  /*68c0*/  CS2R R52, SRZ ;  /* 0x0000000000347805 */ /* 0x000fe4000001ff00 */
[----:B------:R-:W-:Y:S02]  /*68d0*/  LOP3.LUT P4, R84, R67, 0xff, RZ, 0xc0, !PT ;  /* 0x000000ff43547812 */ /* 0x000fe4000788c0ff */
[----:B------:R-:W-:Y:S02]  /*68e0*/  CS2R R58, SRZ ;  /* 0x00000000003a7805 */ /* 0x000fe4000001ff00 */
[----:B------:R-:W-:Y:S02]  /*68f0*/  SEL R0, RZ, 0xffffffff, P3 ;  /* 0xffffffffff007807 */ /* 0x000fe40001800000 */
[----:B------:R-:W-:Y:S02]  /*6900*/  CS2R R56, SRZ ;  /* 0x0000000000387805 */ /* 0x000fe4000001ff00 */
[----:B------:R-:W-:Y:S02]  /*6910*/  P2R R87, PR, RZ, 0x20 ;  /* 0x00000020ff577803 */ /* 0x000fe40000000000 */
[----:B------:R-:W-:Y:S02]  /*6920*/  @P5 SHF.L.U32 R2, R77, 0x1f, RZ ;  /* 0x0000001f4d025819 */ /* 0x000fe400000006ff */
[----:B------:R-:W-:Y:S02]  /*6930*/  @P2 SEL R0, R5, R0, !P4 ;  /* 0x0000000005002207 */ /* 0x000fe40006000000 */
[----:B------:R-:W1:Y:S02]  /*6940*/  @P5 SYNCS.PHASECHK.TRANS64.TRYWAIT P1, [UR36+0x20], R2 ;  /* 0x00002002ff0055a7 */ /* 0x000e640008021124 */
[----:B------:R-:W-:Y:S04]  /*6950*/  LOP3.LUT R0, R0, 0x1, RZ, 0xc0, !PT ;  /* 0x0000000100007812 */ /* 0x000fe800078ec0ff */
[----:B------:R-:W-:Y:S04]  /*6960*/  ISETP.NE.U32.AND P2, PT, R0, 0x1, PT ;  /* 0x000000010000780c */ /* 0x000fe80003f45070 */
[----:B------:R-:W-:Y:S01]  /*6970*/  P2R R90, PR, RZ, 0x4 ;  /* 0x00000004ff5a7803 */ /* 0x000fe20000000000 */
[----:B------:R3:W4:Y:S01]  /*6980*/  SYNCS.PHASECHK.TRANS64.TRYWAIT P0, [R88+URZ+0x90], R3 ;  /* 0x00009003580075a7 */ /* 0x00072200080011ff */
[----:B-1----:R-:W-:Y:S01]  /*6990*/  @P5 SEL R89, RZ, 0x1, !P1 ;  /* 0x00000001ff595807 */ /* 0x002fe20004800000 */
[----:B---3--:R-:W-:Y:S06]  /*69a0*/  @!P5 BRA `(.L_x_111) ;  /* 0x000000000058d947 */ /* 0x008fec0003800000 */
[----:B------:R-:W-:Y:S01]  /*69b0*/  IMAD.MOV.U32 R47, RZ, RZ, RZ ;  /* 0x000000ffff2f7224 */ /* 0x000fe200078e00ff */
[----:B------:R-:W-:Y:S01]  /*69c0*/  ISETP.NE.AND P1, PT, R89, RZ, PT ;  /* 0x000000ff5900720c */ /* 0x000fe20003f25270 */
[----:B------:R-:W-:Y:S01]  /*69d0*/  BSSY B0, `(.L_x_112) ;  /* 0x000000c000007945 */ /* 0x000fe20003800000 */
[----:B------:R-:W-:Y:S02]  /*69e0*/  CS2R R58, SRZ ;  /* 0x00000000003a7805 */ /* 0x000fe4000001ff00 */
[----:B------:R-:W-:Y:S02]  /*69f0*/  CS2R R56, SRZ ;  /* 0x0000000000387805 */ /* 0x000fe4000001ff00 */
[----:B------:R-:W-:Y:S02]  /*6a00*/  CS2R R54, SRZ ;  /* 0x0000000000367805 */ /* 0x000fe4000001ff00 */
[----:B------:R-:W-:Y:S02]  /*6a10*/  CS2R R52, SRZ ;  /* 0x0000000000347805 */ /* 0x000fe4000001ff00 */
[----:B------:R-:W-:Y:S02]  /*6a20*/  CS2R R50, SRZ ;  /* 0x0000000000327805 */ /* 0x000fe4000001ff00 */
[----:B------:R-:W-:Y:S02]  /*6a30*/  CS2R R48, SRZ ;  /* 0x0000000000307805 */ /* 0x000fe4000001ff00 */
[----:B------:R-:W-:Y:S01]  /*6a40*/  CS2R R44, SRZ ;  /* 0x00000000002c7805 */ /* 0x000fe2000001ff00 */
[----:B------:R-:W-:Y:S06]  /*6a50*/  @P1 BRA `(.L_x_113) ;  /* 0x00000000000c1947 */ /* 0x000fec0003800000 */
[----:B------:R-:W-:Y:S04]  /*6a60*/  SHF.L.U32 R5, R77, 0x1f, RZ ;  /* 0x0000001f4d057819 */ /* 0x000fe800000006ff */
[----:B------:R-:W1:Y:S02]  /*6a70*/  SYNCS.PHASECHK.TRANS64.TRYWAIT P1, [UR36+0x20], R5 ;  /* 0x00002005ff0075a7 */ /* 0x000e640008021124 */
[----:B-1----:R-:W-:Y:S05]  /*6a80*/  @!P1 BRA `(.L_x_114) ;  /* 0x0000003000849947 */ /* 0x002fea0003800000 */
.L_x_113:
[----:B------:R-:W-:Y:S05]  /*6a90*/  BSYNC B0 ;  /* 0x0000000000007941 */ /* 0x000fea0003800000 */
.L_x_112:
[----:B------:R-:W-:Y:S01]  /*6aa0*/  ISETP.NE.AND P1, PT, R90, RZ, PT ;  /* 0x000000ff5a00720c */ /* 0x000fe20003f25270 */
[----:B------:R-:W-:Y:S11]  /*6ab0*/  HFMA2 R43, -RZ, RZ, 0, 5.9604644775390625e-08 ;  /* 0x00000001ff2b7431 */ /* 0x000ff600000001ff */
[----:B------:R-:W-:Y:S01]  /*6ac0*/  @!UPT UIADD3 URZ, UPT, UPT, URZ, URZ, URZ ;  /* 0x000000fffffff290 */ /* 0x000fe2000fffe0ff */
[----:B------:R3:W1:Y:S04]  /*6ad0*/  @P1 LDS.128 R56, [R80] ;  /* 0x0000000050381984 */ /* 0x0006680000000c00 */
[----:B------:R3:W1:Y:S04]  /*6ae0*/  @P1 LDS.128 R52, [R79+0x10] ;  /* 0x000010004f341984 */ /* 0x0006680000000c00 */
[----:B------:R3:W1:Y:S04]  /*6af0*/  @P1 LDS.128 R48, [R78+0x20] ;  /* 0x000020004e301984 */ /* 0x0006680000000c00 */
[----:B------:R3:W1:Y:S02]  /*6b00*/  @P1 LDS.128 R44, [R86+0x30] ;  /* 0x00003000562c1984 */ /* 0x0006640000000c00 */
.L_x_111:
[----:B------:R-:W-:Y:S05]  /*6b10*/  BSYNC B1 ;  /* 0x0000000000017941 */ /* 0x000fea0003800000 */
.L_x_110:
[----:B-1----:R-:W-:Y:S04]  /*6b20*/  SHF.R.U32.HI R5, RZ, 0x15, R34 ;  /* 0x00000015ff057819 */ /* 0x002fe80000011622 */
[----:B------:R-:W-:Y:S01]  /*6b30*/  LOP3.LUT P1, RZ, R5, 0x3, R72, 0x48, !PT ;  /* 0x0000000305ff7812 */ /* 0x000fe20007824848 */
[----:B------:R-:W-:Y:S01]  /*6b40*/  @!UPT UIADD3 URZ, UPT, UPT, URZ, URZ, URZ ;  /* 0x000000fffffff290 */ /* 0x000fe2000fffe0ff */
[----:B----4-:R-:W-:Y:S11]  /*6b50*/  @P0 BRA `(.L_x_115) ;  /* 0x0000000000080947 */ /* 0x010ff60003800000 */
[----:B------:R-:W1:Y:S02]  /*6b60*/  SYNCS.PHASECHK.TRANS64.TRYWAIT P0, [R88+URZ+0x90], R3 ;  /* 0x00009003580075a7 */ /* 0x000e6400080011ff */
[----:B-1----:R-:W-:Y:S05]  /*6b70*/  @!P0 BRA `(.L_x_116) ;  /* 0x0000003000608947 */ /* 0x002fea0003800000 */
.L_x_115:
[----:B------:R-:W-:Y:S05]  /*6b80*/  @!P1 BRA `(.L_x_117) ;  /* 0x0000000000409947 */ /* 0x000fea0003800000 */
[----:B------:R-:W4:Y:S01]  /*6b90*/  LDCU.64 UR8, c[0x4][0x70] ;  /* 0x01000e00ff0877ac */ /* 0x000f220008000a00 */
[----:B-1----:R-:W-:Y:S01]  /*6ba0*/  MOV R3, 0x0 ;  /* 0x0000000000037802 */ /* 0x002fe20000000f00 */
[----:B------:R-:W-:Y:S02]  /*6bb0*/  HFMA2 R12, -RZ, RZ, 0, 5.9604644775390625e-08 ;  /* 0x00000001ff0c7431 */ /* 0x000fe400000001ff */
[----:B------:R-:W-:Y:S02]  /*6bc0*/  IMAD.MOV.U32 R8, RZ, RZ, 0x192 ;  /* 0x00000192ff087424 */ /* 0x000fe400078e00ff */
[----:B------:R-:W-:Y:S01]  /*6bd0*/  IMAD.MOV.U32 R13, RZ, RZ, RZ ;  /* 0x000000ffff0d7224 */ /* 0x000fe200078e00ff */
[----:B------:R-:W1:Y:S01]  /*6be0*/  LDCU.64 UR6, c[0x4][0x78] ;  /* 0x01000f00ff0677ac */ /* 0x000e620008000a00 */
[----:B------:R-:W2:Y:S01]  /*6bf0*/  LDC.64 R2, c[0x4][R3] ;  /* 0x0100000003027b82 */ /* 0x000ea20000000a00 */
[----:B------:R-:W5:Y:S01]  /*6c00*/  LDCU.64 UR4, c[0x4][0x10] ;  /* 0x01000200ff0477ac */ /* 0x000f620008000a00 */
[----:B----4-:R-:W-:Y:S01]  /*6c10*/  MOV R5, UR9 ;  /* 0x0000000900057c02 */ /* 0x010fe20008000f00 */
[----:B------:R-:W-:Y:S01]  /*6c20*/  IMAD.U32 R4, RZ, RZ, UR8 ;  /* 0x00000008ff047e24 */ /* 0x000fe2000f8e00ff */
[----:B-1----:R-:W-:Y:S01]  /*6c30*/  MOV R7, UR7 ;  /* 0x0000000700077c02 */ /* 0x002fe20008000f00 */
[----:B------:R-:W-:Y:S01]  /*6c40*/  IMAD.U32 R6, RZ, RZ, UR6 ;  /* 0x00000006ff067e24 */ /* 0x000fe2000f8e00ff */
[----:B-----5:R-:W-:Y:S01]  /*6c50*/  MOV R11, UR5 ;  /* 0x00000005000b7c02 */ /* 0x020fe20008000f00 */
[----:B------:R-:W-:Y:S02]  /*6c60*/  IMAD.U32 R10, RZ, RZ, UR4 ;  /* 0x00000004ff0a7e24 */ /* 0x000fe4000f8e00ff */
[----:B------:R-:W-:Y:S07]  /*6c70*/  LEPC R20, `(.L_x_117) ;  /* 0x000000001014794e */ /* 0x000fee0000000000 */
[----:B--23--:R-:W-:Y:S05]  /*6c80*/  CALL.ABS.NOINC R2 ;  /* 0x0000000002007343 */ /* 0x00cfea0003c00000 */
.L_x_117:
[----:B------:R-:W-:Y:S01]  /*6c90*/  LOP3.LUT R20, R56, 0xffffe000, RZ, 0xc0, !PT ;  /* 0xffffe00038147812 */ /* 0x000fe200078ec0ff */
[----:B------:R-:W-:Y:S05]  /*6ca0*/  WARPSYNC.ALL ;  /* 0x0000000000007948 */ /* 0x000fea0003800000 */
[----:B------:R-:W-:Y:S01]  /*6cb0*/  R2UR UR4, R34 ;  /* 0x00000000220472ca */ /* 0x000fe200000e0000 */
[----:B------:R-:W-:Y:S01]  /*6cc0*/  BSSY.RECONVERGENT B0, `(.L_x_118) ;  /* 0x0000058000007945 */ /* 0x000fe20003800200 */
[----:B------:R-:W-:Y:S02]  /*6cd0*/  LOP3.LUT R21, R57, 0xffffe000, RZ, 0xc0, !PT ;  /* 0xffffe00039157812 */ /* 0x000fe400078ec0ff */
[----:B------:R-:W-:Y:S02]  /*6ce0*/  LOP3.LUT R40, R58, 0xffffe000, RZ, 0xc0, !PT ;  /* 0xffffe0003a287812 */ /* 0x000fe400078ec0ff */
[----:B------:R-:W-:Y:S02]  /*6cf0*/  LOP3.LUT R41, R52, 0xffffe000, RZ, 0xc0, !PT ;  /* 0xffffe00034297812 */ /* 0x000fe400078ec0ff */
[----:B------:R-:W-:Y:S05]  /*6d00*/  ISETP.NE.AND P0, PT, R82, RZ, PT ;  /* 0x000000ff5200720c */ /* 0x000fea0003f05270 */
[----:B------:R-:W2:Y:S02]  /*6d10*/  LDTM.x16 R4, tmem[UR4] ;  /* 0x00000004000479ee */ /* 0x000ea40008240000 */
[C---:B--2---:R-:W-:Y:S01]  /*6d20*/  FMUL R0, R32.reuse, R4 ;  /* 0x0000000420007220 */ /* 0x044fe20000400000 */
[C---:B------:R-:W-:Y:S01]  /*6d30*/  FMUL R2, R32.reuse, R5 ;  /* 0x0000000520027220 */ /* 0x040fe20000400000 */
[C---:B-1----:R-:W-:Y:S01]  /*6d40*/  FMUL R3, R32.reuse, R6 ;  /* 0x0000000620037220 */ /* 0x042fe20000400000 */
[----:B------:R-:W-:Y:S01]  /*6d50*/  FMUL R7, R32, R7 ;  /* 0x0000000720077220 */ /* 0x000fe20000400000 */
[----:B------:R-:W-:Y:S01]  /*6d60*/  FFMA R36, R35, R20, R0 ;  /* 0x0000001423247223 */ /* 0x000fe20000000000 */
[----:B------:R-:W-:Y:S01]  /*6d70*/  LOP3.LUT R20, R59, 0xffffe000, RZ, 0xc0, !PT ;  /* 0xffffe0003b147812 */ /* 0x000fe200078ec0ff */
[C---:B------:R-:W-:Y:S01]  /*6d80*/  FFMA R37, R35.reuse, R21, R2 ;  /* 0x0000001523257223 */ /* 0x040fe20000000002 */
[----:B------:R-:W-:Y:S01]  /*6d90*/  LOP3.LUT R21, R54, 0xffffe000, RZ, 0xc0, !PT ;  /* 0xffffe00036157812 */ /* 0x000fe200078ec0ff */
[----:B------:R-:W-:Y:S01]  /*6da0*/  FFMA R38, R35, R40, R3 ;  /* 0x0000002823267223 */ /* 0x000fe20000000003 */
[----:B------:R-:W-:Y:S01]  /*6db0*/  LOP3.LUT R40, R53, 0xffffe000, RZ, 0xc0, !PT ;  /* 0xffffe00035287812 */ /* 0x000fe200078ec0ff */
[----:B------:R-:W-:Y:S01]  /*6dc0*/  FFMA R39, R35, R20, R7 ;  /* 0x0000001423277223 */ /* 0x000fe20000000007 */
[----:B------:R-:W-:Y:S01]  /*6dd0*/  LOP3.LUT R20, R55, 0xffffe000, RZ, 0xc0, !PT ;  /* 0xffffe00037147812 */ /* 0x000fe200078ec0ff */
[C---:B------:R-:W-:Y:S01]  /*6de0*/  FMUL R4, R32.reuse, R8 ;  /* 0x0000000820047220 */ /* 0x040fe20000400000 */
[----:B------:R-:W-:Y:S01]  /*6df0*/  F2FP.TF32.F32.PACK_B R36, R36 ;  /* 0x00000024ff24723e */ /* 0x000fe200024050ff */
[C---:B------:R-:W-:Y:S01]  /*6e00*/  FMUL R5, R32.reuse, R9 ;  /* 0x0000000920057220 */ /* 0x040fe20000400000 */
[----:B------:R-:W-:Y:S01]  /*6e10*/  F2FP.TF32.F32.PACK_B R37, R37 ;  /* 0x00000025ff25723e */ /* 0x000fe200024050ff */
[C---:B------:R-:W-:Y:S01]  /*6e20*/  FMUL R6, R32.reuse, R10 ;  /* 0x0000000a20067220 */ /* 0x040fe20000400000 */
[----:B------:R-:W-:Y:S01]  /*6e30*/  FMUL R11, R32, R11 ;  /* 0x0000000b200b7220 */ /* 0x000fe20000400000 */
[----:B------:R-:W-:Y:S01]  /*6e40*/  F2FP.TF32.F32.PACK_B R38, R38 ;  /* 0x00000026ff26723e */ /* 0x000fe200024050ff */
[C---:B------:R-:W-:Y:S01]  /*6e50*/  FFMA R4, R35.reuse, R41, R4 ;  /* 0x0000002923047223 */ /* 0x040fe20000000004 */
[----:B------:R-:W-:Y:S01]  /*6e60*/  F2FP.TF32.F32.PACK_B R39, R39 ;  /* 0x00000027ff27723e */ /* 0x000fe200024050ff */
[C---:B------:R-:W-:Y:S01]  /*6e70*/  FFMA R5, R35.reuse, R40, R5 ;  /* 0x0000002823057223 */ /* 0x040fe20000000005 */
[C---:B------:R-:W-:Y:S01]  /*6e80*/  FFMA R6, R35.reuse, R21, R6 ;  /* 0x0000001523067223 */ /* 0x040fe20000000006 */
[----:B------:R-:W-:Y:S01]  /*6e90*/  FFMA R7, R35, R20, R11 ;  /* 0x0000001423077223 */ /* 0x000fe2000000000b */
[----:B------:R-:W-:Y:S01]  /*6ea0*/  LOP3.LUT R41, R48, 0xffffe000, RZ, 0xc0, !PT ;  /* 0xffffe00030297812 */ /* 0x000fe200078ec0ff */
[----:B------:R1:W-:Y:S01]  /*6eb0*/  STS.128 [R80], R36 ;  /* 0x0000002450007388 */ /* 0x0003e20000000c00 */
[----:B------:R-:W-:Y:S01]  /*6ec0*/  LOP3.LUT R40, R49, 0xffffe000, RZ, 0xc0, !PT ;  /* 0xffffe00031287812 */ /* 0x000fe200078ec0ff */
[C---:B------:R-:W-:Y:S01]  /*6ed0*/  FMUL R8, R32.reuse, R12 ;  /* 0x0000000c20087220 */ /* 0x040fe20000400000 */
[----:B------:R-:W-:Y:S01]  /*6ee0*/  FMUL R9, R32, R13 ;  /* 0x0000000d20097220 */ /* 0x000fe20000400000 */
[----:B------:R-:W-:Y:S01]  /*6ef0*/  LOP3.LUT R21, R50, 0xffffe000, RZ, 0xc0, !PT ;  /* 0xffffe00032157812 */ /* 0x000fe200078ec0ff */
[C---:B------:R-:W-:Y:S01]  /*6f00*/  FMUL R10, R32.reuse, R14 ;  /* 0x0000000e200a7220 */ /* 0x040fe20000400000 */
[----:B------:R-:W-:Y:S01]  /*6f10*/  LOP3.LUT R20, R51, 0xffffe000, RZ, 0xc0, !PT ;  /* 0xffffe00033147812 */ /* 0x000fe200078ec0ff */
[----:B------:R-:W-:Y:S01]  /*6f20*/  FMUL R15, R32, R15 ;  /* 0x0000000f200f7220 */ /* 0x000fe20000400000 */
[----:B------:R-:W-:Y:S01]  /*6f30*/  F2FP.TF32.F32.PACK_B R4, R4 ;  /* 0x00000004ff04723e */ /* 0x000fe200024050ff */
[C---:B------:R-:W-:Y:S01]  /*6f40*/  FFMA R8, R35.reuse, R41, R8 ;  /* 0x0000002923087223 */ /* 0x040fe20000000008 */
[----:B------:R-:W-:Y:S01]  /*6f50*/  F2FP.TF32.F32.PACK_B R5, R5 ;  /* 0x00000005ff05723e */ /* 0x000fe200024050ff */
[C---:B------:R-:W-:Y:S01]  /*6f60*/  FFMA R9, R35.reuse, R40, R9 ;  /* 0x0000002823097223 */ /* 0x040fe20000000009 */
[----:B------:R-:W-:Y:S01]  /*6f70*/  F2FP.TF32.F32.PACK_B R6, R6 ;  /* 0x00000006ff06723e */ /* 0x000fe200024050ff */
[C---:B------:R-:W-:Y:S01]  /*6f80*/  FFMA R10, R35.reuse, R21, R10 ;  /* 0x00000015230a7223 */ /* 0x040fe2000000000a */
[----:B------:R-:W-:Y:S01]  /*6f90*/  F2FP.TF32.F32.PACK_B R7, R7 ;  /* 0x00000007ff07723e */ /* 0x000fe200024050ff */
[----:B------:R-:W-:Y:S01]  /*6fa0*/  FFMA R11, R35, R20, R15 ;  /* 0x00000014230b7223 */ /* 0x000fe2000000000f */
[----:B------:R-:W-:Y:S01]  /*6fb0*/  LOP3.LUT R41, R44, 0xffffe000, RZ, 0xc0, !PT ;  /* 0xffffe0002c297812 */ /* 0x000fe200078ec0ff */
[C---:B------:R-:W-:Y:S01]  /*6fc0*/  FMUL R12, R32.reuse, R16 ;  /* 0x00000010200c7220 */ /* 0x040fe20000400000 */
[----:B------:R-:W-:Y:S01]  /*6fd0*/  LOP3.LUT R40, R45, 0xffffe000, RZ, 0xc0, !PT ;  /* 0xffffe0002d287812 */ /* 0x000fe200078ec0ff */
[----:B------:R1:W-:Y:S01]  /*6fe0*/  STS.128 [R79+0x10], R4 ;  /* 0x000010044f007388 */ /* 0x0003e20000000c00 */
        /* <DEDUP_REMOVED lines=13> */
[----:B------:R-:W-:Y:S02]  /*70c0*/  F2FP.TF32.F32.PACK_B R12, R12 ;  /* 0x0000000cff0c723e */ /* 0x000fe400024050ff */
[----:B------:R-:W-:Y:S01]  /*70d0*/  F2FP.TF32.F32.PACK_B R13, R13 ;  /* 0x0000000dff0d723e */ /* 0x000fe200024050ff */
[----:B------:R1:W-:Y:S01]  /*70e0*/  STS.128 [R78+0x20], R8 ;  /* 0x000020084e007388 */ /* 0x0003e20000000c00 */
[----:B------:R-:W-:Y:S02]  /*70f0*/  F2FP.TF32.F32.PACK_B R14, R14 ;  /* 0x0000000eff0e723e */ /* 0x000fe400024050ff */
[----:B------:R-:W-:Y:S05]  /*7100*/  F2FP.TF32.F32.PACK_B R15, R15 ;  /* 0x0000000fff0f723e */ /* 0x000fea00024050ff */
[----:B------:R1:W-:Y:S01]  /*7110*/  STS.128 [R86+0x30], R12 ;  /* 0x0000300c56007388 */ /* 0x0003e20000000c00 */
[----:B------:R-:W-:Y:S01]  /*7120*/  @!PT LDS RZ, [RZ] ;  /* 0x00000000fffff984 */ /* 0x000fe20000000800 */
[----:B------:R-:W-:Y:S01]  /*7130*/  @!PT LDS RZ, [RZ] ;  /* 0x00000000fffff984 */ /* 0x000fe20000000800 */
[----:B------:R-:W-:Y:S01]  /*7140*/  @!PT LDS RZ, [RZ] ;  /* 0x00000000fffff984 */ /* 0x000fe20000000800 */
[----:B------:R-:W-:Y:S01]  /*7150*/  @!PT LDS RZ, [RZ] ;  /* 0x00000000fffff984 */ /* 0x000fe20000000800 */
[----:B------:R2:W-:Y:S07]  /*7160*/  MEMBAR.ALL.CTA ;  /* 0x0000000000007992 */ /* 0x0005ee0000008000 */
[----:B--2---:R-:W2:Y:S02]  /*7170*/  FENCE.VIEW.ASYNC.S ;  /* 0x00000000000073c6 */ /* 0x004ea40000000000 */
[----:B--2---:R-:W-:Y:S06]  /*7180*/  BAR.SYNC.DEFER_BLOCKING 0x1, 0x80 ;  /* 0x0042000000007b1d */ /* 0x004fec0000010000 */
[----:B------:R-:W-:Y:S05]  /*7190*/  @P0 BRA `(.L_x_119) ;  /* 0x0000000000280947 */ /* 0x000fea0003800000 */
[----:B------:R-:W-:Y:S01]  /*71a0*/  UIADD3 UR4, UPT, UPT, UR36, 0x200, URZ ;  /* 0x0000020024047890 */ /* 0x000fe2000fffe0ff */
[----:B------:R-:W-:Y:S05]  /*71b0*/  UMOV UR43, UR60 ;  /* 0x0000003c002b7c82 */ /* 0x000fea0008000000 */
[----:B------:R-:W-:Y:S01]  /*71c0*/  MOV R73, UR4 ;  /* 0x0000000400497c02 */ /* 0x000fe20008000f00 */
[----:B------:R-:W-:Y:S03]  /*71d0*/  UIADD3 UR4, UP0, UPT, UR50, 0x680, URZ ;  /* 0x0000068032047890 */ /* 0x000fe6000ff1e0ff */
[----:B------:R-:W-:Y:S01]  /*71e0*/  R2UR UR40, R73 ;  /* 0x00000000492872ca */ /* 0x000fe200000e0000 */
[----:B------:R-:W-:Y:S11]  /*71f0*/  UIADD3.X UR5, UPT, UPT, URZ, UR51, URZ, UP0, !UPT ;  /* 0x00000033ff057290 */ /* 0x000ff600087fe4ff */
[----:B------:R-:W-:Y:S01]  /*7200*/  @!UPT UIADD3 URZ, UPT, UPT, URZ, URZ, URZ ;  /* 0x000000fffffff290 */ /* 0x000fe2000fffe0ff */
[----:B------:R2:W-:Y:S01]  /*7210*/  UTMASTG.3D [UR40], [UR4] ;  /* 0x00000028040073b5 */ /* 0x0005e20008010000 */
[----:B------:R0:W-:Y:S01]  /*7220*/  UTMACMDFLUSH ;  /* 0x00000000000079b7 */ /* 0x0001e20000000000 */
[----:B--2---:R-:W-:Y:S04]  /*7230*/  DEPBAR.LE SB0, 0x1 ;  /* 0x000080400000791a */ /* 0x004fe80000000000 */
.L_x_119:
[----:B------:R-:W-:Y:S05]  /*7240*/  BSYNC.RECONVERGENT B0 ;  /* 0x0000000000007941 */ /* 0x000fea0003800200 */
.L_x_118:
[----:B------:R-:W-:Y:S01]  /*7250*/  BAR.SYNC.DEFER_BLOCKING 0x1, 0x80 ;  /* 0x0042000000007b1d */ /* 0x000fe20000010000 */
[----:B------:R-:W-:Y:S01]  /*7260*/  ISETP.NE.AND P1, PT, R87, RZ, PT ;  /* 0x000000ff5700720c */ /* 0x000fe20003f25270 */
[----:B------:R-:W-:Y:S01]  /*7270*/  UISETP.NE.AND UP0, UPT, UR39, URZ, UPT ;  /* 0x000000ff2700728c */ /* 0x000fe2000bf05270 */
[----:B------:R-:W-:Y:S11]  /*7280*/  LEA R3, R43, UR36, 0x3 ;  /* 0x000000242b037c11 */ /* 0x000ff6000f8e18ff */
[----:B------:R-:W-:Y:S01]  /*7290*/  @P1 SHF.L.U32 R2, R77, 0x1f, RZ ;  /* 0x0000001f4d021819 */ /* 0x000fe200000006ff */
[----:B------:R-:W-:Y:S06]  /*72a0*/  BRA.U !UP0, `(.L_x_120) ;  /* 0x0000000108247547 */ /* 0x000fec000b800000 */
[----:B-1----:R-:W-:Y:S01]  /*72b0*/  IMAD.U32 R5, RZ, RZ, UR37 ;  /* 0x00000025ff057e24 */ /* 0x002fe2000f8e00ff */
[----:B------:R-:W-:Y:S01]  /*72c0*/  MOV R0, UR46 ;  /* 0x0000002e00007c02 */ /* 0x000fe20008000f00 */
[----:B------:R-:W-:Y:S03]  /*72d0*/  UIADD3 UR4, UPT, UPT, UR37, 0x1, URZ ;  /* 0x0000000125047890 */ /* 0x000fe6000fffe0ff */
[----:B------:R-:W-:Y:S01]  /*72e0*/  @P1 LEA R5, R5, UR36, 0x3 ;  /* 0x0000002405051c11 */ /* 0x000fe2000f8e18ff */
[----:B------:R-:W-:Y:S04]  /*72f0*/  UISETP.NE.AND UP0, UPT, UR4, 0x4, UPT ;  /* 0x000000040400788c */ /* 0x000fe8000bf05270 */
[----:B------:R-:W-:Y:S01]  /*7300*/  @P1 VIADD R5, R5, 0x40 ;  /* 0x0000004005051836 */ /* 0x000fe20000000000 */
[----:B------:R-:W-:Y:S04]  /*7310*/  USEL UR37, UR4, URZ, UP0 ;  /* 0x000000ff04257287 */ /* 0x000fe80008000000 */
[----:B------:R-:W-:Y:S04]  /*7320*/  @P1 PRMT R0, R0, 0x654, R5 ;  /* 0x0000065400001816 */ /* 0x000fe80000000005 */
[----:B------:R2:W-:Y:S04]  /*7330*/  @P1 SYNCS.ARRIVE.TRANS64.RED.A1T0 RZ, [R0+URZ], RZ ;  /* 0x000000ff00ff19a7 */ /* 0x0005e800081004ff */
.L_x_120:
[----:B------:R-:W4:Y:S01]  /*7340*/  @P1 SYNCS.PHASECHK.TRANS64.TRYWAIT P0, [R3+URZ+0x20], R2 ;  /* 0x00002002030015a7 */ /* 0x000f2200080011ff */
[----:B------:R-:W-:Y:S01]  /*7350*/  BSSY B1, `(.L_x_121) ;  /* 0x0000016000017945 */ /* 0x000fe20003800000 */
[----:B----4-:R-:W-:Y:S03]  /*7360*/  @P1 SEL R89, RZ, 0x1, !P0 ;  /* 0x00000001ff591807 */ /* 0x010fe60004000000 */
[----:B------:R-:W-:Y:S05]  /*7370*/  @!P1 BRA `(.L_x_122) ;  /* 0x00000000004c9947 */ /* 0x000fea0003800000 */
[----:B------:R-:W-:Y:S01]  /*7380*/  ISETP.NE.AND P0, PT, R89, RZ, PT ;  /* 0x000000ff5900720c */ /* 0x000fe20003f05270 */
[----:B------:R-:W-:Y:S01]  /*7390*/  BSSY B0, `(.L_x_123) ;  /* 0x000000b000007945 */ /* 0x000fe20003800000 */
[----:B------:R-:W-:Y:S11]  /*73a0*/  ISETP.NE.AND P1, PT, R90, RZ, PT ;  /* 0x000000ff5a00720c */ /* 0x000ff60003f25270 */
[----:B------:R-:W-:Y:S02]  /*73b0*/  @!UPT UIADD3 URZ, UPT, UPT, URZ, URZ, URZ ;  /* 0x000000fffffff290 */ /* 0x000fe4000fffe0ff */
[C---:B-1----:R-:W-:Y:S01]  /*73c0*/  @P1 IMAD R6, R43.reuse, 0x2000, R80 ;  /* 0x000020002b061824 */ /* 0x042fe200078e0250 */
[C---:B------:R-:W-:Y:S01]  /*73d0*/  @P1 LEA R4, R43.reuse, R78, 0xd ;  /* 0x0000004e2b041211 */ /* 0x040fe200078e68ff */
[C---:B------:R-:W-:Y:S02]  /*73e0*/  @P1 IMAD R5, R43.reuse, 0x2000, R79 ;  /* 0x000020002b051824 */ /* 0x040fe400078e024f */
[----:B------:R-:W-:Y:S01]  /*73f0*/  @P1 IMAD R2, R43, 0x2000, R86 ;  /* 0x000020002b021824 */ /* 0x000fe200078e0256 */
[----:B------:R-:W-:Y:S06]  /*7400*/  @P0 BRA `(.L_x_124) ;  /* 0x00000000000c0947 */ /* 0x000fec0003800000 */
[----:B--2---:R-:W-:Y:S04]  /*7410*/  SHF.L.U32 R0, R77, 0x1f, RZ ;  /* 0x0000001f4d007819 */ /* 0x004fe800000006ff */
[----:B------:R-:W1:Y:S02]  /*7420*/  SYNCS.PHASECHK.TRANS64.TRYWAIT P0, [R3+URZ+0x20], R0 ;  /* 0x00002000030075a7 */ /* 0x000e6400080011ff */
[----:B-1----:R-:W-:Y:S05]  /*7430*/  @!P0 BRA `(.L_x_125) ;  /* 0x0000002800448947 */ /* 0x002fea0003800000 */
.L_x_124:
[----:B------:R-:W-:Y:S05]  /*7440*/  BSYNC B0 ;  /* 0x0000000000007941 */ /* 0x000fea0003800000 */
.L_x_123:
[----:B------:R-:W-:Y:S02]  /*7450*/  ISETP.NE.AND P0, PT, R90, RZ, PT ;  /* 0x000000ff5a00720c */ /* 0x000fe40003f05270 */
[----:B------:R-:W-:Y:S11]  /*7460*/  IADD3 R43, PT, PT, R43, 0x1, RZ ;  /* 0x000000012b2b7810 */ /* 0x000ff60007ffe0ff */
[----:B------:R4:W1:Y:S04]  /*7470*/  @P0 LDS.128 R56, [R6] ;  /* 0x0000000006380984 */ /* 0x0008680000000c00 */
[----:B------:R4:W1:Y:S04]  /*7480*/  @P0 LDS.128 R52, [R5+0x10] ;  /* 0x0000100005340984 */ /* 0x0008680000000c00 */
[----:B------:R4:W1:Y:S04]  /*7490*/  @P0 LDS.128 R48, [R4+0x20] ;  /* 0x0000200004300984 */ /* 0x0008680000000c00 */
[----:B------:R4:W1:Y:S02]  /*74a0*/  @P0 LDS.128 R44, [R2+0x30] ;  /* 0x00003000022c0984 */ /* 0x0008640000000c00 */
.L_x_122:
[----:B------:R-:W-:Y:S05]  /*74b0*/  BSYNC B1 ;  /* 0x0000000000017941 */ /* 0x000fea0003800000 */
.L_x_121:
[----:B-1----:R-:W-:Y:S05]  /*74c0*/  VIADD R3, R34, 0x10 ;  /* 0x0000001022037836 */ /* 0x002fea0000000000 */
[----:B------:R-:W-:Y:S04]  /*74d0*/  SHF.R.U32.HI R3, RZ, 0x15, R3 ;  /* 0x00000015ff037819 */ /* 0x000fe80000011603 */
[----:B------:R-:W-:Y:S11]  /*74e0*/  LOP3.LUT P0, RZ, R3, 0x3, R72, 0x48, !PT ;  /* 0x0000000303ff7812 */ /* 0x000ff60007804848 */
[----:B------:R-:W-:Y:S02]  /*74f0*/  @!UPT UIADD3 URZ, UPT, UPT, URZ, URZ, URZ ;  /* 0x000000fffffff290 */ /* 0x000fe4000fffe0ff */
[----:B------:R-:W-:Y:S05]  /*7500*/  @!P0 BRA `(.L_x_126) ;  /* 0x0000000000408947 */ /* 0x000fea0003800000 */
[----:B------:R-:W1:Y:S01]  /*7510*/  LDCU.64 UR8, c[0x4][0x70] ;  /* 0x01000e00ff0877ac */ /* 0x000e620008000a00 */
[----:B------:R-:W-:Y:S01]  /*7520*/  MOV R3, 0x0 ;  /* 0x0000000000037802 */ /* 0x000fe20000000f00 */
[----:B------:R-:W-:Y:S02]  /*7530*/  HFMA2 R12, -RZ, RZ, 0, 5.9604644775390625e-08 ;  /* 0x00000001ff0c7431 */ /* 0x000fe400000001ff */
[----:B------:R-:W-:Y:S02]  /*7540*/  IMAD.MOV.U32 R8, RZ, RZ, 0x192 ;  /* 0x00000192ff087424 */ /* 0x000fe400078e00ff */
[----:B------:R-:W-:Y:S01]  /*7550*/  IMAD.MOV.U32 R13, RZ, RZ, RZ ;  /* 0x000000ffff0d7224 */ /* 0x000fe200078e00ff */
[----:B------:R-:W5:Y:S01]  /*7560*/  LDCU.64 UR6, c[0x4][0x78] ;  /* 0x01000f00ff0677ac */ /* 0x000f620008000a00 */
[----:B----4-:R-:W4:Y:S01]  /*7570*/  LDC.64 R2, c[0x4][R3] ;  /* 0x0100000003027b82 */ /* 0x010f220000000a00 */
[----:B------:R-:W2:Y:S01]  /*7580*/  LDCU.64 UR4, c[0x4][0x10] ;  /* 0x01000200ff0477ac */ /* 0x000ea20008000a00 */
[----:B-1----:R-:W-:Y:S01]  /*7590*/  MOV R5, UR9 ;  /* 0x0000000900057c02 */ /* 0x002fe20008000f00 */
[----:B------:R-:W-:Y:S01]  /*75a0*/  IMAD.U32 R4, RZ, RZ, UR8 ;  /* 0x00000008ff047e24 */ /* 0x000fe2000f8e00ff */
[----:B-----5:R-:W-:Y:S01]  /*75b0*/  MOV R7, UR7 ;  /* 0x0000000700077c02 */ /* 0x020fe20008000f00 */
[----:B------:R-:W-:Y:S01]  /*75c0*/  IMAD.U32 R6, RZ, RZ, UR6 ;  /* 0x00000006ff067e24 */ /* 0x000fe2000f8e00ff */
[----:B--2---:R-:W-:Y:S01]  /*75d0*/  MOV R11, UR5 ;  /* 0x00000005000b7c02 */ /* 0x004fe20008000f00 */
[----:B------:R-:W-:Y:S02]  /*75e0*/  IMAD.U32 R10, RZ, RZ, UR4 ;  /* 0x00000004ff0a7e24 */ /* 0x000fe4000f8e00ff */
[----:B------:R-:W-:Y:S07]  /*75f0*/  LEPC R20, `(.L_x_126) ;  /* 0x000000001014794e */ /* 0x000fee0000000000 */
[----:B---34-:R-:W-:Y:S05]  /*7600*/  CALL.ABS.NOINC R2 ;  /* 0x0000000002007343 */ /* 0x018fea0003c00000 */
.L_x_126:
[----:B------:R-:W-:Y:S01]  /*7610*/  LOP3.LUT R20, R56, 0xffffe000, RZ, 0xc0, !PT ;  /* 0xffffe00038147812 */ /* 0x000fe200078ec0ff */
[----:B------:R-:W-:Y:S05]  /*7620*/  WARPSYNC.ALL ;  /* 0x0000000000007948 */ /* 0x000fea0003800000 */
[----:B------:R-:W-:Y:S01]  /*7630*/  R2UR UR4, R34 ;  /* 0x00000000220472ca */ /* 0x000fe200000e0000 */
[----:B------:R-:W-:Y:S01]  /*7640*/  IMAD.U32 R92, RZ, RZ, UR37 ;  /* 0x00000025ff5c7e24 */ /* 0x000fe2000f8e00ff */
[----:B------:R-:W-:Y:S01]  /*7650*/  LOP3.LUT R21, R57, 0xffffe000, RZ, 0xc0, !PT ;  /* 0xffffe00039157812 */ /* 0x000fe200078ec0ff */
[----:B------:R-:W-:Y:S01]  /*7660*/  IMAD.U32 R91, RZ, RZ, UR46 ;  /* 0x0000002eff5b7e24 */ /* 0x000fe2000f8e00ff */
[----:B------:R-:W-:Y:S01]  /*7670*/  LOP3.LUT R40, R59, 0xffffe000, RZ, 0xc0, !PT ;  /* 0xffffe0003b287812 */ /* 0x000fe200078ec0ff */
[----:B------:R-:W-:Y:S01]  /*7680*/  BSSY.RECONVERGENT B0, `(.L_x_127) ;  /* 0x000005b000007945 */ /* 0x000fe20003800200 */
[----:B------:R-:W-:Y:S02]  /*7690*/  LOP3.LUT R41, R52, 0xffffe000, RZ, 0xc0, !PT ;  /* 0xffffe00034297812 */ /* 0x000fe400078ec0ff */
[----:B------:R-:W-:Y:S02]  /*76a0*/  LOP3.LUT R42, R53, 0xffffe000, RZ, 0xc0, !PT ;  /* 0xffffe000352a7812 */ /* 0x000fe400078ec0ff */
[----:B------:R-:W-:Y:S02]  /*76b0*/  ISETP.NE.AND P6, PT, R87, RZ, PT ;  /* 0x000000ff5700720c */ /* 0x000fe40003fc5270 */
[----:B------:R-:W-:Y:S01]  /*76c0*/  ISETP.NE.AND P0, PT, R82, RZ, PT ;  /* 0x000000ff5200720c */ /* 0x000fe20003f05270 */
[----:B----4-:R-:W2:Y:S10]  /*76d0*/  LDTM.x16 R4, tmem[UR4+0x10] ;  /* 0x00001004000479ee */ /* 0x010eb40008240000 */
[----:B------:R-:W-:Y:S02]  /*76e0*/  @P6 LEA R92, R92, UR36, 0x3 ;  /* 0x000000245c5c6c11 */ /* 0x000fe4000f8e18ff */
[----:B------:R-:W-:Y:S03]  /*76f0*/  @P6 SHF.L.U32 R93, R77, 0x1f, RZ ;  /* 0x0000001f4d5d6819 */ /* 0x000fe600000006ff */
[----:B------:R-:W-:Y:S05]  /*7700*/  @P6 VIADD R92, R92, 0x40 ;  /* 0x000000405c5c6836 */ /* 0x000fea0000000000 */
[----:B------:R-:W-:Y:S02]  /*7710*/  @P6 PRMT R91, R91, 0x654, R92 ;  /* 0x000006545b5b6816 */ /* 0x000fe4000000005c */
[----:B------:R-:W-:Y:S01]  /*7720*/  LEA R92, R43, UR36, 0x3 ;  /* 0x000000242b5c7c11 */ /* 0x000fe2000f8e18ff */
[C---:B--2---:R-:W-:Y:S01]  /*7730*/  FMUL R0, R32.reuse, R4 ;  /* 0x0000000420007220 */ /* 0x044fe20000400000 */
[C---:B------:R-:W-:Y:S01]  /*7740*/  FMUL R2, R32.reuse, R5 ;  /* 0x0000000520027220 */ /* 0x040fe20000400000 */
[C---:B------:R-:W-:Y:S01]  /*7750*/  FMUL R3, R32.reuse, R6 ;  /* 0x0000000620037220 */ /* 0x040fe20000400000 */
[----:B------:R-:W-:Y:S01]  /*7760*/  FMUL R7, R32, R7 ;  /* 0x0000000720077220 */ /* 0x000fe20000400000 */
[C---:B------:R-:W-:Y:S01]  /*7770*/  FFMA R36, R35.reuse, R20, R0 ;  /* 0x0000001423247223 */ /* 0x040fe20000000000 */
[----:B------:R-:W-:Y:S01]  /*7780*/  LOP3.LUT R20, R58, 0xffffe000, RZ, 0xc0, !PT ;  /* 0xffffe0003a147812 */ /* 0x000fe200078ec0ff */
[C---:B------:R-:W-:Y:S01]  /*7790*/  FFMA R37, R35.reuse, R21, R2 ;  /* 0x0000001523257223 */ /* 0x040fe20000000002 */
[----:B------:R-:W-:Y:S01]  /*77a0*/  LOP3.LUT R21, R48, 0xffffe000, RZ, 0xc0, !PT ;  /* 0xffffe00030157812 */ /* 0x000fe200078ec0ff */
[----:B------:R-:W-:Y:S01]  /*77b0*/  FMUL R4, R32, R8 ;  /* 0x0000000820047220 */ /* 0x000fe20000400000 */
[----:B------:R-:W-:Y:S01]  /*77c0*/  F2FP.TF32.F32.PACK_B R36, R36 ;  /* 0x00000024ff24723e */ /* 0x000fe200024050ff */
[C---:B------:R-:W-:Y:S01]  /*77d0*/  FFMA R38, R35.reuse, R20, R3 ;  /* 0x0000001423267223 */ /* 0x040fe20000000003 */
[----:B------:R-:W-:Y:S01]  /*77e0*/  LOP3.LUT R20, R54, 0xffffe000, RZ, 0xc0, !PT ;  /* 0xffffe00036147812 */ /* 0x000fe200078ec0ff */
[----:B------:R-:W-:Y:S01]  /*77f0*/  FFMA R39, R35, R40, R7 ;  /* 0x0000002823277223 */ /* 0x000fe20000000007 */
[----:B------:R-:W-:Y:S01]  /*7800*/  LOP3.LUT R40, R55, 0xffffe000, RZ, 0xc0, !PT ;  /* 0xffffe00037287812 */ /* 0x000fe200078ec0ff */
[C---:B------:R-:W-:Y:S01]  /*7810*/  FMUL R5, R32.reuse, R9 ;  /* 0x0000000920057220 */ /* 0x040fe20000400000 */
[C---:B------:R-:W-:Y:S01]  /*7820*/  FMUL R6, R32.reuse, R10 ;  /* 0x0000000a20067220 */ /* 0x040fe20000400000 */
[C---:B------:R-:W-:Y:S01]  /*7830*/  FMUL R11, R32.reuse, R11 ;  /* 0x0000000b200b7220 */ /* 0x040fe20000400000 */
[----:B------:R-:W-:Y:S01]  /*7840*/  F2FP.TF32.F32.PACK_B R37, R37 ;  /* 0x00000025ff25723e */ /* 0x000fe200024050ff */
[C---:B------:R-:W-:Y:S01]  /*7850*/  FFMA R4, R35.reuse, R41, R4 ;  /* 0x0000002923047223 */ /* 0x040fe20000000004 */
[----:B------:R-:W-:Y:S01]  /*7860*/  F2FP.TF32.F32.PACK_B R38, R38 ;  /* 0x00000026ff26723e */ /* 0x000fe200024050ff */
[C---:B------:R-:W-:Y:S01]  /*7870*/  FFMA R5, R35.reuse, R42, R5 ;  /* 0x0000002a23057223 */ /* 0x040fe20000000005 */
[----:B------:R-:W-:Y:S01]  /*7880*/  F2FP.TF32.F32.PACK_B R39, R39 ;  /* 0x00000027ff27723e */ /* 0x000fe200024050ff */
[C---:B------:R-:W-:Y:S01]  /*7890*/  FFMA R6, R35.reuse, R20, R6 ;  /* 0x0000001423067223 */ /* 0x040fe20000000006 */
[----:B------:R-:W-:Y:S01]  /*78a0*/  FFMA R7, R35, R40, R11 ;  /* 0x0000002823077223 */ /* 0x000fe2000000000b */
        /* <DEDUP_REMOVED lines=47> */
[----:B------:R-:W-:Y:S02]  /*7ba0*/  UIADD3 UR4, UP0, UPT, UR50, 0x680, URZ ;  /* 0x0000068032047890 */ /* 0x000fe4000ff1e0ff */
[----:B------:R-:W-:Y:S02]  /*7bb0*/  UIADD3 UR9, UPT, UPT, UR41, 0x10, URZ ;  /* 0x0000001029097890 */ /* 0x000fe4000fffe0ff */
[----:B------:R-:W-:Y:S02]  /*7bc0*/  UIADD3 UR8, UPT, UPT, UR36, 0x2200, URZ ;  /* 0x0000220024087890 */ /* 0x000fe4000fffe0ff */
[----:B------:R-:W-:Y:S01]  /*7bd0*/  UIADD3.X UR5, UPT, UPT, URZ, UR51, URZ, UP0, !UPT ;  /* 0x00000033ff057290 */ /* 0x000fe200087fe4ff */
[----:B------:R-:W-:Y:S01]  /*7be0*/  UMOV UR10, UR42 ;  /* 0x0000002a000a7c82 */ /* 0x000fe20008000000 */
[----:B------:R-:W-:Y:S07]  /*7bf0*/  UMOV UR11, UR60 ;  /* 0x0000003c000b7c82 */ /* 0x000fee0008000000 */
[----:B------:R2:W-:Y:S01]  /*7c00*/  UTMASTG.3D [UR8], [UR4] ;  /* 0x00000008040073b5 */ /* 0x0005e20008010000 */
[----:B------:R0:W-:Y:S01]  /*7c10*/  UTMACMDFLUSH ;  /* 0x00000000000079b7 */ /* 0x0001e20000000000 */
[----:B--2---:R-:W-:Y:S04]  /*7c20*/  DEPBAR.LE SB0, 0x1 ;  /* 0x000080400000791a */ /* 0x004fe80000000000 */
.L_x_128:
[----:B------:R-:W-:Y:S05]  /*7c30*/  BSYNC.RECONVERGENT B0 ;  /* 0x0000000000007941 */ /* 0x000fea0003800200 */
.L_x_127:
[----:B------:R-:W-:Y:S01]  /*7c40*/  BAR.SYNC.DEFER_BLOCKING 0x1, 0x80 ;  /* 0x0042000000007b1d */ /* 0x000fe20000010000 */
[----:B------:R-:W-:Y:S04]  /*7c50*/  UIADD3 UR4, UPT, UPT, UR37, 0x1, URZ ;  /* 0x0000000125047890 */ /* 0x000fe8000fffe0ff */
[----:B------:R-:W-:Y:S04]  /*7c60*/  UISETP.NE.AND UP0, UPT, UR4, 0x4, UPT ;  /* 0x000000040400788c */ /* 0x000fe8000bf05270 */
[----:B------:R-:W-:Y:S01]  /*7c70*/  USEL UR38, UR4, URZ, UP0 ;  /* 0x000000ff04267287 */ /* 0x000fe20008000000 */
[----:B------:R2:W-:Y:S01]  /*7c80*/  @P6 SYNCS.ARRIVE.TRANS64.RED.A1T0 RZ, [R91+URZ], RZ ;  /* 0x000000ff5bff69a7 */ /* 0x0005e200081004ff */
[----:B------:R-:W-:Y:S01]  /*7c90*/  BSSY B1, `(.L_x_129) ;  /* 0x0000017000017945 */ /* 0x000fe20003800000 */
[----:B------:R-:W4:Y:S02]  /*7ca0*/  @P6 SYNCS.PHASECHK.TRANS64.TRYWAIT P0, [R92+URZ+0x20], R93 ;  /* 0x0000205d5c0065a7 */ /* 0x000f2400080011ff */
[----:B----4-:R-:W-:Y:S01]  /*7cb0*/  @P6 SEL R89, RZ, 0x1, !P0 ;  /* 0x00000001ff596807 */ /* 0x010fe20004000000 */
[----:B--2---:R-:W-:Y:S06]  /*7cc0*/  @!P6 BRA `(.L_x_130) ;  /* 0x00000000004ce947 */ /* 0x004fec0003800000 */
        /* <DEDUP_REMOVED lines=9> */
[----:B------:R-:W-:Y:S04]  /*7d60*/  SHF.L.U32 R5, R77, 0x1f, RZ ;  /* 0x0000001f4d057819 */ /* 0x000fe800000006ff */
[----:B------:R-:W1:Y:S02]  /*7d70*/  SYNCS.PHASECHK.TRANS64.TRYWAIT P0, [R92+URZ+0x20], R5 ;  /* 0x000020055c0075a7 */ /* 0x000e6400080011ff */
[----:B-1----:R-:W-:Y:S05]  /*7d80*/  @!P0 BRA `(.L_x_133) ;  /* 0x0000002000048947 */ /* 0x002fea0003800000 */
.L_x_132:
[----:B------:R-:W-:Y:S05]  /*7d90*/  BSYNC B0 ;  /* 0x0000000000007941 */ /* 0x000fea0003800000 */
.L_x_131:
[----:B------:R-:W-:Y:S02]  /*7da0*/  ISETP.NE.AND P0, PT, R90, RZ, PT ;  /* 0x000000ff5a00720c */ /* 0x000fe40003f05270 */
[----:B------:R-:W-:Y:S11]  /*7db0*/  IADD3 R43, PT, PT, R43, 0x1, RZ ;  /* 0x000000012b2b7810 */ /* 0x000ff60007ffe0ff */
[----:B------:R2:W4:Y:S04]  /*7dc0*/  @P0 LDS.128 R56, [R4] ;  /* 0x0000000004380984 */ /* 0x0005280000000c00 */
[----:B------:R2:W1:Y:S04]  /*7dd0*/  @P0 LDS.128 R52, [R3+0x10] ;  /* 0x0000100003340984 */ /* 0x0004680000000c00 */
[----:B------:R2:W1:Y:S04]  /*7de0*/  @P0 LDS.128 R48, [R2+0x20] ;  /* 0x0000200002300984 */ /* 0x0004680000000c00 */
[----:B------:R2:W1:Y:S02]  /*7df0*/  @P0 LDS.128 R44, [R0+0x30] ;  /* 0x00003000002c0984 */ /* 0x0004640000000c00 */
.L_x_130:
[----:B------:R-:W-:Y:S05]  /*7e00*/  BSYNC B1 ;  /* 0x0000000000017941 */ /* 0x000fea0003800000 */
.L_x_129:
[----:B--2---:R-:W-:Y:S05]  /*7e10*/  VIADD R3, R34, 0x20 ;  /* 0x0000002022037836 */ /* 0x004fea0000000000 */
[----:B------:R-:W-:Y:S04]  /*7e20*/  SHF.R.U32.HI R3, RZ, 0x15, R3 ;  /* 0x00000015ff037819 */ /* 0x000fe80000011603 */
[----:B------:R-:W-:Y:S11]  /*7e30*/  LOP3.LUT P0, RZ, R3, 0x3, R72, 0x48, !PT ;  /* 0x0000000303ff7812 */ /* 0x000ff60007804848 */
[----:B------:R-:W-:Y:S02]  /*7e40*/  @!UPT UIADD3 URZ, UPT, UPT, URZ, URZ, URZ ;  /* 0x000000fffffff290 */ /* 0x000fe4000fffe0ff */
[----:B------:R-:W-:Y:S05]  /*7e50*/  @!P0 BRA `(.L_x_134) ;  /* 0x0000000000408947 */ /* 0x000fea0003800000 */
[----:B------:R-:W2:Y:S01]  /*7e60*/  LDCU.64 UR8, c[0x4][0x70] ;  /* 0x01000e00ff0877ac */ /* 0x000ea20008000a00 */
[----:B------:R-:W-:Y:S01]  /*7e70*/  MOV R3, 0x0 ;  /* 0x0000000000037802 */ /* 0x000fe20000000f00 */
[----:B-1----:R-:W-:Y:S02]  /*7e80*/  HFMA2 R12, -RZ, RZ, 0, 5.9604644775390625e-08 ;  /* 0x00000001ff0c7431 */ /* 0x002fe400000001ff */
[----:B------:R-:W-:Y:S02]  /*7e90*/  IMAD.MOV.U32 R8, RZ, RZ, 0x192 ;  /* 0x00000192ff087424 */ /* 0x000fe400078e00ff */
[----:B------:R-:W-:Y:S01]  /*7ea0*/  IMAD.MOV.U32 R13, RZ, RZ, RZ ;  /* 0x000000ffff0d7224 */ /* 0x000fe200078e00ff */
[----:B------:R-:W1:Y:S01]  /*7eb0*/  LDCU.64 UR6, c[0x4][0x78] ;  /* 0x01000f00ff0677ac */ /* 0x000e620008000a00 */
[----:B------:R-:W3:Y:S01]  /*7ec0*/  LDC.64 R2, c[0x4][R3] ;  /* 0x0100000003027b82 */ /* 0x000ee20000000a00 */
[----:B------:R-:W5:Y:S01]  /*7ed0*/  LDCU.64 UR4, c[0x4][0x10] ;  /* 0x01000200ff0477ac */ /* 0x000f620008000a00 */
[----:B--2---:R-:W-:Y:S01]  /*7ee0*/  MOV R5, UR9 ;  /* 0x0000000900057c02 */ /* 0x004fe20008000f00 */
[----:B------:R-:W-:Y:S01]  /*7ef0*/  IMAD.U32 R4, RZ, RZ, UR8 ;  /* 0x00000008ff047e24 */ /* 0x000fe2000f8e00ff */
[----:B-1----:R-:W-:Y:S01]  /*7f00*/  MOV R7, UR7 ;  /* 0x0000000700077c02 */ /* 0x002fe20008000f00 */
[----:B------:R-:W-:Y:S01]  /*7f10*/  IMAD.U32 R6, RZ, RZ, UR6 ;  /* 0x00000006ff067e24 */ /* 0x000fe2000f8e00ff */
[----:B-----5:R-:W-:Y:S01]  /*7f20*/  MOV R11, UR5 ;  /* 0x00000005000b7c02 */ /* 0x020fe20008000f00 */
[----:B------:R-:W-:Y:S02]  /*7f30*/  IMAD.U32 R10, RZ, RZ, UR4 ;  /* 0x00000004ff0a7e24 */ /* 0x000fe4000f8e00ff */
[----:B------:R-:W-:Y:S07]  /*7f40*/  LEPC R20, `(.L_x_134) ;  /* 0x000000001014794e */ /* 0x000fee0000000000 */
[----:B---34-:R-:W-:Y:S05]  /*7f50*/  CALL.ABS.NOINC R2 ;  /* 0x0000000002007343 */ /* 0x018fea0003c00000 */
.L_x_134:
[----:B----4-:R-:W-:Y:S01]  /*7f60*/  LOP3.LUT R20, R56, 0xffffe000, RZ, 0xc0, !PT ;  /* 0xffffe00038147812 */ /* 0x010fe200078ec0ff */
[----:B------:R-:W-:Y:S05]  /*7f70*/  WARPSYNC.ALL ;  /* 0x0000000000007948 */ /* 0x000fea0003800000 */
[----:B------:R-:W-:Y:S01]  /*7f80*/  R2UR UR4, R34 ;  /* 0x00000000220472ca */ /* 0x000fe200000e0000 */
[----:B-1----:R-:W-:Y:S01]  /*7f90*/  IMAD.U32 R92, RZ, RZ, UR38 ;  /* 0x00000026ff5c7e24 */ /* 0x002fe2000f8e00ff */
        /* <DEDUP_REMOVED lines=8> */
[----:B------:R-:W1:Y:S10]  /*8020*/  LDTM.x16 R4, tmem[UR4+0x20] ;  /* 0x00002004000479ee */ /* 0x000e740008240000 */
[----:B------:R-:W-:Y:S02]  /*8030*/  @P6 LEA R92, R92, UR36, 0x3 ;  /* 0x000000245c5c6c11 */ /* 0x000fe4000f8e18ff */
[----:B------:R-:W-:Y:S03]  /*8040*/  @P6 SHF.L.U32 R93, R77, 0x1f, RZ ;  /* 0x0000001f4d5d6819 */ /* 0x000fe600000006ff */
[----:B------:R-:W-:Y:S05]  /*8050*/  @P6 VIADD R92, R92, 0x40 ;  /* 0x000000405c5c6836 */ /* 0x000fea0000000000 */
[----:B------:R-:W-:Y:S02]  /*8060*/  @P6 PRMT R91, R91, 0x654, R92 ;  /* 0x000006545b5b6816 */ /* 0x000fe4000000005c */
[----:B------:R-:W-:Y:S01]  /*8070*/  LEA R92, R43, UR36, 0x3 ;  /* 0x000000242b5c7c11 */ /* 0x000fe2000f8e18ff */
[C---:B-1----:R-:W-:Y:S01]  /*8080*/  FMUL R0, R32.reuse, R4 ;  /* 0x0000000420007220 */ /* 0x042fe20000400000 */
        /* <DEDUP_REMOVED lines=79> */
.L_x_136:
[----:B------:R-:W-:Y:S05]  /*8580*/  BSYNC.RECONVERGENT B0 ;  /* 0x0000000000007941 */ /* 0x000fea0003800200 */
.L_x_135:
        /* <DEDUP_REMOVED lines=13> */
[C---:B------:R-:W-:Y:S01]  /*8660*/  @P1 IMAD R3, R43.reuse, 0x2000, R80 ;  /* 0x000020002b031824 */ /* 0x040fe200078e0250 */
[C---:B------:R-:W-:Y:S01]  /*8670*/  @P1 LEA R0, R43.reuse, R78, 0xd ;  /* 0x0000004e2b001211 */ /* 0x040fe200078e68ff */
[C---:B------:R-:W-:Y:S02]  /*8680*/  @P1 IMAD R2, R43.reuse, 0x2000, R79 ;  /* 0x000020002b021824 */ /* 0x040fe400078e024f */
[----:B------:R-:W-:Y:S01]  /*8690*/  @P1 IMAD R43, R43, 0x2000, R86 ;  /* 0x000020002b2b1824 */ /* 0x000fe200078e0256 */
[----:B------:R-:W-:Y:S06]  /*86a0*/  @P0 BRA `(.L_x_140) ;  /* 0x00000000000c0947 */ /* 0x000fec0003800000 */
[----:B-1----:R-:W-:Y:S04]  /*86b0*/  SHF.L.U32 R5, R77, 0x1f, RZ ;  /* 0x0000001f4d057819 */ /* 0x002fe800000006ff */
[----:B------:R-:W1:Y:S02]  /*86c0*/  SYNCS.PHASECHK.TRANS64.TRYWAIT P0, [R92+URZ+0x20], R5 ;  /* 0x000020055c0075a7 */ /* 0x000e6400080011ff */
[----:B-1----:R-:W-:Y:S05]  /*86d0*/  @!P0 BRA `(.L_x_141) ;  /* 0x0000001400c48947 */ /* 0x002fea0003800000 */
.L_x_140:
[----:B------:R-:W-:Y:S05]  /*86e0*/  BSYNC B0 ;  /* 0x0000000000007941 */ /* 0x000fea0003800000 */
.L_x_139:
[----:B------:R-:W-:Y:S11]  /*86f0*/  ISETP.NE.AND P0, PT, R90, RZ, PT ;  /* 0x000000ff5a00720c */ /* 0x000ff60003f05270 */
[----:B------:R-:W-:Y:S02]  /*8700*/  @!UPT UIADD3 URZ, UPT, UPT, URZ, URZ, URZ ;  /* 0x000000fffffff290 */ /* 0x000fe4000fffe0ff */
[----:B------:R2:W4:Y:S04]  /*8710*/  @P0 LDS.128 R56, [R3] ;  /* 0x0000000003380984 */ /* 0x0005280000000c00 */
[----:B------:R2:W1:Y:S04]  /*8720*/  @P0 LDS.128 R52, [R2+0x10] ;  /* 0x0000100002340984 */ /* 0x0004680000000c00 */
[----:B------:R2:W1:Y:S04]  /*8730*/  @P0 LDS.128 R48, [R0+0x20] ;  /* 0x0000200000300984 */ /* 0x0004680000000c00 */
[----:B------:R2:W1:Y:S02]  /*8740*/  @P0 LDS.128 R44, [R43+0x30] ;  /* 0x000030002b2c0984 */ /* 0x0004640000000c00 */
.L_x_138:
[----:B------:R-:W-:Y:S05]  /*8750*/  BSYNC B1 ;  /* 0x0000000000017941 */ /* 0x000fea0003800000 */
.L_x_137:
        /* <DEDUP_REMOVED lines=21> */
.L_x_142:
[----:B------:R-:W-:Y:S01]  /*88b0*/  ISETP.NE.AND P0, PT, R82, RZ, PT ;  /* 0x000000ff5200720c */ /* 0x000fe20003f05270 */
[----:B------:R-:W-:Y:S05]  /*88c0*/  WARPSYNC.ALL ;  /* 0x0000000000007948 */ /* 0x000fea0003800000 */
[----:B------:R-:W-:Y:S01]  /*88d0*/  R2UR UR4, R34 ;  /* 0x00000000220472ca */ /* 0x000fe200000e0000 */
[----:B------:R-:W-:Y:S01]  /*88e0*/  VIADD R88, R88, 0xb0 ;  /* 0x000000b058587836 */ /* 0x000fe20000000000 */
[----:B----4-:R-:W-:Y:S01]  /*88f0*/  LOP3.LUT R0, R56, 0xffffe000, RZ, 0xc0, !PT ;  /* 0xffffe00038007812 */ /* 0x010fe200078ec0ff */
[----:B------:R-:W-:Y:S01]  /*8900*/  BSSY.RECONVERGENT B0, `(.L_x_143) ;  /* 0x0000059000007945 */ /* 0x000fe20003800200 */
[----:B------:R-:W-:Y:S02]  /*8910*/  LOP3.LUT R2, R57, 0xffffe000, RZ, 0xc0, !PT ;  /* 0xffffe00039027812 */ /* 0x000fe400078ec0ff */
[----:B------:R-:W-:Y:S02]  /*8920*/  LOP3.LUT R3, R58, 0xffffe000, RZ, 0xc0, !PT ;  /* 0xffffe0003a037812 */ /* 0x000fe400078ec0ff */
[----:B------:R-:W-:Y:S02]  /*8930*/  LOP3.LUT R20, R59, 0xffffe000, RZ, 0xc0, !PT ;  /* 0xffffe0003b147812 */ /* 0x000fe400078ec0ff */
[----:B-1----:R-:W-:Y:S02]  /*8940*/  LOP3.LUT R21, R52, 0xffffe000, RZ, 0xc0, !PT ;  /* 0xffffe00034157812 */ /* 0x002fe400078ec0ff */
[----:B------:R-:W-:Y:S01]  /*8950*/  LOP3.LUT R36, R53, 0xffffe000, RZ, 0xc0, !PT ;  /* 0xffffe00035247812 */ /* 0x000fe200078ec0ff */
[----:B------:R-:W1:Y:S01]  /*8960*/  LDTM.x16 R4, tmem[UR4+0x30] ;  /* 0x00003004000479ee */ /* 0x000e620008240000 */
[----:B------:R-:W-:Y:S01]  /*8970*/  LOP3.LUT R37, R54, 0xffffe000, RZ, 0xc0, !PT ;  /* 0xffffe00036257812 */ /* 0x000fe200078ec0ff */
[----:B------:R-:W-:Y:S01]  /*8980*/  NOP ;  /* 0x0000000000007918 */ /* 0x000fe20000000000 */
[----:B------:R-:W-:Y:S02]  /*8990*/  LOP3.LUT R38, R55, 0xffffe000, RZ, 0xc0, !PT ;  /* 0xffffe00037267812 */ /* 0x000fe400078ec0ff */
[----:B------:R-:W-:Y:S02]  /*89a0*/  LOP3.LUT R88, R88, 0xfefffff8, RZ, 0xc0, !PT ;  /* 0xfefffff858587812 */ /* 0x000fe400078ec0ff */
[----:B------:R-:W-:Y:S02]  /*89b0*/  LOP3.LUT R39, R48, 0xffffe000, RZ, 0xc0, !PT ;  /* 0xffffe00030277812 */ /* 0x000fe400078ec0ff */
[----:B------:R-:W-:Y:S01]  /*89c0*/  LOP3.LUT R40, R49, 0xffffe000, RZ, 0xc0, !PT ;  /* 0xffffe00031287812 */ /* 0x000fe200078ec0ff */
[----:B-1----:R1:W-:Y:S01]  /*89d0*/  SYNCS.ARRIVE.TRANS64.RED.A1T0 RZ, [R88+URZ], RZ ;  /* 0x000000ff58ff79a7 */ /* 0x0023e200081004ff */
[----:B------:R-:W-:Y:S02]  /*89e0*/  LOP3.LUT R41, R50, 0xffffe000, RZ, 0xc0, !PT ;  /* 0xffffe00032297812 */ /* 0x000fe400078ec0ff */
[----:B------:R-:W-:Y:S02]  /*89f0*/  LOP3.LUT R42, R51, 0xffffe000, RZ, 0xc0, !PT ;  /* 0xffffe000332a7812 */ /* 0x000fe400078ec0ff */
[----:B------:R-:W-:Y:S02]  /*8a00*/  LOP3.LUT R43, R44, 0xffffe000, RZ, 0xc0, !PT ;  /* 0xffffe0002c2b7812 */ /* 0x000fe400078ec0ff */
[----:B------:R-:W-:Y:S02]  /*8a10*/  LOP3.LUT R44, R45, 0xffffe000, RZ, 0xc0, !PT ;  /* 0xffffe0002d2c7812 */ /* 0x000fe400078ec0ff */
[----:B------:R-:W-:Y:S02]  /*8a20*/  LOP3.LUT R45, R46, 0xffffe000, RZ, 0xc0, !PT ;  /* 0xffffe0002e2d7812 */ /* 0x000fe400078ec0ff */
[----:B------:R-:W-:Y:S01]  /*8a30*/  LOP3.LUT R46, R47, 0xffffe000, RZ, 0xc0, !PT ;  /* 0xffffe0002f2e7812 */ /* 0x000fe200078ec0ff */
[C---:B------:R-:W-:Y:S01]  /*8a40*/  FMUL R4, R32.reuse, R4 ;  /* 0x0000000420047220 */ /* 0x040fe20000400000 */
[C---:B------:R-:W-:Y:S01]  /*8a50*/  FMUL R5, R32.reuse, R5 ;  /* 0x0000000520057220 */ /* 0x040fe20000400000 */
[C---:B------:R-:W-:Y:S01]  /*8a60*/  FMUL R6, R32.reuse, R6 ;  /* 0x0000000620067220 */ /* 0x040fe20000400000 */
[C---:B------:R-:W-:Y:S01]  /*8a70*/  FMUL R7, R32.reuse, R7 ;  /* 0x0000000720077220 */ /* 0x040fe20000400000 */
[C---:B------:R-:W-:Y:S01]  /*8a80*/  FFMA R4, R35.reuse, R0, R4 ;  /* 0x0000000023047223 */ /* 0x040fe20000000004 */
[C---:B------:R-:W-:Y:S01]  /*8a90*/  FFMA R5, R35.reuse, R2, R5 ;  /* 0x0000000223057223 */ /* 0x040fe20000000005 */
[C---:B------:R-:W-:Y:S01]  /*8aa0*/  FFMA R6, R35.reuse, R3, R6 ;  /* 0x0000000323067223 */ /* 0x040fe20000000006 */
[C---:B------:R-:W-:Y:S01]  /*8ab0*/  FFMA R7, R35.reuse, R20, R7 ;  /* 0x0000001423077223 */ /* 0x040fe20000000007 */
[C---:B------:R-:W-:Y:S01]  /*8ac0*/  FMUL R8, R32.reuse, R8 ;  /* 0x0000000820087220 */ /* 0x040fe20000400000 */
        /* <DEDUP_REMOVED lines=9> */
[----:B------:R-:W-:Y:S01]  /*8b60*/  F2FP.TF32.F32.PACK_B R7, R7 ;  /* 0x00000007ff07723e */ /* 0x000fe200024050ff */
[C---:B------:R-:W-:Y:S01]  /*8b70*/  FFMA R11, R35.reuse, R38, R11 ;  /* 0x00000026230b7223 */ /* 0x040fe2000000000b */
[C---:B------:R-:W-:Y:S01]  /*8b80*/  FMUL R12, R32.reuse, R12 ;  /* 0x0000000c200c7220 */ /* 0x040fe20000400000 */
[----:B------:R-:W-:Y:S01]  /*8b90*/  F2FP.TF32.F32.PACK_B R8, R8 ;  /* 0x00000008ff08723e */ /* 0x000fe200024050ff */
[C---:B------:R-:W-:Y:S01]  /*8ba0*/  FMUL R13, R32.reuse, R13 ;  /* 0x0000000d200d7220 */ /* 0x040fe20000400000 */
[----:B------:R1:W-:Y:S01]  /*8bb0*/  STS.128 [R80+0x6000], R4 ;  /* 0x0060000450007388 */ /* 0x0003e20000000c00 */
        /* <DEDUP_REMOVED lines=8> */
[C---:B------:R-:W-:Y:S01]  /*8c40*/  FFMA R15, R35.reuse, R42, R15 ;  /* 0x0000002a230f7223 */ /* 0x040fe2000000000f */
[C---:B------:R-:W-:Y:S01]  /*8c50*/  FMUL R16, R32.reuse, R16 ;  /* 0x0000001020107220 */ /* 0x040fe20000400000 */
[----:B------:R-:W-:Y:S01]  /*8c60*/  F2FP.TF32.F32.PACK_B R12, R12 ;  /* 0x0000000cff0c723e */ /* 0x000fe200024050ff */
[----:B------:R1:W-:Y:S01]  /*8c70*/  STS.128 [R79+0x6010], R8 ;  /* 0x006010084f007388 */ /* 0x0003e20000000c00 */
[C---:B------:R-:W-:Y:S01]  /*8c80*/  FMUL R17, R32.reuse, R17 ;  /* 0x0000001120117220 */ /* 0x040fe20000400000 */
[C---:B------:R-:W-:Y:S01]  /*8c90*/  FMUL R18, R32.reuse, R18 ;  /* 0x0000001220127220 */ /* 0x040fe20000400000 */
[----:B------:R-:W-:Y:S01]  /*8ca0*/  FMUL R19, R32, R19 ;  /* 0x0000001320137220 */ /* 0x000fe20000400000 */
[----:B------:R-:W-:Y:S01]  /*8cb0*/  F2FP.TF32.F32.PACK_B R13, R13 ;  /* 0x0000000dff0d723e */ /* 0x000fe200024050ff */
[C---:B------:R-:W-:Y:S01]  /*8cc0*/  FFMA R16, R35.reuse, R43, R16 ;  /* 0x0000002b23107223 */ /* 0x040fe20000000010 */
[----:B------:R-:W-:Y:S01]  /*8cd0*/  F2FP.TF32.F32.PACK_B R14, R14 ;  /* 0x0000000eff0e723e */ /* 0x000fe200024050ff */
[C---:B------:R-:W-:Y:S01]  /*8ce0*/  FFMA R17, R35.reuse, R44, R17 ;  /* 0x0000002c23117223 */ /* 0x040fe20000000011 */
[----:B------:R-:W-:Y:S01]  /*8cf0*/  F2FP.TF32.F32.PACK_B R15, R15 ;  /* 0x0000000fff0f723e */ /* 0x000fe200024050ff */
[C---:B------:R-:W-:Y:S01]  /*8d00*/  FFMA R18, R35.reuse, R45, R18 ;  /* 0x0000002d23127223 */ /* 0x040fe20000000012 */
[----:B------:R-:W-:Y:S01]  /*8d10*/  FFMA R19, R35, R46, R19 ;  /* 0x0000002e23137223 */ /* 0x000fe20000000013 */
[----:B------:R-:W-:Y:S02]  /*8d20*/  F2FP.TF32.F32.PACK_B R16, R16 ;  /* 0x00000010ff10723e */ /* 0x000fe400024050ff */
[----:B------:R1:W-:Y:S01]  /*8d30*/  STS.128 [R78+0x6020], R12 ;  /* 0x0060200c4e007388 */ /* 0x0003e20000000c00 */
[----:B------:R-:W-:Y:S02]  /*8d40*/  F2FP.TF32.F32.PACK_B R17, R17 ;  /* 0x00000011ff11723e */ /* 0x000fe400024050ff */
        /* <DEDUP_REMOVED lines=20> */
.L_x_144:
[----:B------:R-:W-:Y:S05]  /*8e90*/  BSYNC.RECONVERGENT B0 ;  /* 0x0000000000007941 */ /* 0x000fea0003800200 */
.L_x_143:
[----:B------:R-:W-:Y:S01]  /*8ea0*/  BAR.SYNC.DEFER_BLOCKING 0x1, 0x80 ;  /* 0x0042000000007b1d */ /* 0x000fe20000010000 */
[----:B------:R-:W-:Y:S01]  /*8eb0*/  UISETP.NE.AND UP0, UPT, UR39, -0x4, UPT ;  /* 0xfffffffc2700788c */ /* 0x000fe2000bf05270 */
[----:B------:R-:W-:Y:S08]  /*8ec0*/  IADD3 R0, PT, PT, R30, 0x1, RZ ;  /* 0x000000011e007810 */ /* 0x000ff00007ffe0ff */
[----:B------:R-:W-:Y:S05]  /*8ed0*/  BRA.U !UP0, `(.L_x_145) ;  /* 0x0000000108287547 */ /* 0x000fea000b800000 */
[----:B------:R-:W-:Y:S01]  /*8ee0*/  ISETP.NE.AND P0, PT, R87, RZ, PT ;  /* 0x000000ff5700720c */ /* 0x000fe20003f05270 */
[----:B------:R-:W-:Y:S01]  /*8ef0*/  IMAD.U32 R3, RZ, RZ, UR37 ;  /* 0x00000025ff037e24 */ /* 0x000fe2000f8e00ff */
[----:B------:R-:W-:Y:S01]  /*8f00*/  UIADD3 UR4, UPT, UPT, UR37, 0x1, URZ ;  /* 0x0000000125047890 */ /* 0x000fe2000fffe0ff */
[----:B------:R-:W-:Y:S03]  /*8f10*/  IMAD.U32 R2, RZ, RZ, UR46 ;  /* 0x0000002eff027e24 */ /* 0x000fe6000f8e00ff */
[----:B------:R-:W-:Y:S04]  /*8f20*/  UISETP.NE.AND UP0, UPT, UR4, 0x4, UPT ;  /* 0x000000040400788c */ /* 0x000fe8000bf05270 */
[----:B------:R-:W-:Y:S03]  /*8f30*/  USEL UR37, UR4, URZ, UP0 ;  /* 0x000000ff04257287 */ /* 0x000fe60008000000 */
[----:B------:R-:W-:Y:S05]  /*8f40*/  @P0 LEA R3, R3, UR36, 0x3 ;  /* 0x0000002403030c11 */ /* 0x000fea000f8e18ff */
[----:B------:R-:W-:Y:S05]  /*8f50*/  @P0 VIADD R3, R3, 0x40 ;  /* 0x0000004003030836 */ /* 0x000fea0000000000 */
[----:B------:R-:W-:Y:S04]  /*8f60*/  @P0 PRMT R2, R2, 0x654, R3 ;  /* 0x0000065402020816 */ /* 0x000fe80000000003 */
[----:B------:R2:W-:Y:S03]  /*8f70*/  @P0 SYNCS.ARRIVE.TRANS64.RED.A1T0 RZ, [R2+URZ], RZ ;  /* 0x000000ff02ff09a7 */ /* 0x0005e600081004ff */
.L_x_145:
[----:B------:R-:W-:Y:S01]  /*8f80*/  ISETP.NE.AND P2, PT, R83, RZ, PT ;  /* 0x000000ff5300720c */ /* 0x000fe20003f45270 */
[----:B------:R-:W-:Y:S01]  /*8f90*/  UIADD3 UR39, UPT, UPT, UR39, 0x4, URZ ;  /* 0x0000000427277890 */ /* 0x000fe2000fffe0ff */
[----:B------:R-:W-:Y:S01]  /*8fa0*/  ISETP.NE.AND P0, PT, R85, 0x2, PT ;  /* 0x000000025500780c */ /* 0x000fe20003f05270 */
[----:B------:R-:W-:Y:S01]  /*8fb0*/  IMAD.IADD R20, R29, 0x1, R66 ;  /* 0x000000011d147824 */ /* 0x000fe200078e0242 */
[----:B------:R-:W-:Y:S01]  /*8fc0*/  ISETP.NE.AND P1, PT, R0, 0x4, PT ;  /* 0x000000040000780c */ /* 0x000fe20003f25270 */
[----:B------:R-:W-:Y:S01]  /*8fd0*/  IMAD.IADD R21, R31, 0x1, R68 ;  /* 0x000000011f157824 */ /* 0x000fe200078e0244 */
[----:B--2---:R-:W-:Y:S02]  /*8fe0*/  SEL R2, RZ, 0x1, P0 ;  /* 0x00000001ff027807 */ /* 0x004fe40000000000 */
[----:B------:R-:W-:Y:S02]  /*8ff0*/  SEL R3, RZ, 0x1, P1 ;  /* 0x00000001ff037807 */ /* 0x000fe40000800000 */
[----:B------:R-:W-:Y:S02]  /*9000*/  LOP3.LUT R75, R75, R2, RZ, 0x3c, !PT ;  /* 0x000000024b4b7212 */ /* 0x000fe400078e3cff */
[----:B------:R-:W-:Y:S02]  /*9010*/  LOP3.LUT R76, R76, R3, RZ, 0x3c, !PT ;  /* 0x000000034c4c7212 */ /* 0x000fe400078e3cff */
[----:B------:R-:W-:Y:S02]  /*9020*/  @P2 R2UR UR60, R74 ;  /* 0x000000004a3c22ca */ /* 0x000fe400000e0000 */
[----:B------:R-:W-:Y:S02]  /*9030*/  SEL R85, R85, RZ, P0 ;  /* 0x000000ff55557207 */ /* 0x000fe40000000000 */
[----:B------:R-:W-:Y:S01]  /*9040*/  SEL R30, R0, RZ, P1 ;  /* 0x000000ff001e7207 */ /* 0x000fe20000800000 */
[----:B------:R-:W-:Y:S10]  /*9050*/  @P2 BRA `(.L_x_146) ;  /* 0xffffffcc00542947 */ /* 0x000ff4000383ffff */
[----:B------:R-:W-:-:S09]  /*9060*/  UISETP.NE.AND UP0, UPT, UR47, URZ, UPT ;  /* 0x000000ff2f00728c */ /* 0x000fd2000bf05270 */
[----:B------:R-:W-:Y:S05]  /*9070*/  BRA.U !UP0, `(.L_x_147) ;  /* 0x0000000108487547 */ /* 0x000fea000b800000 */
[----:B------:R-:W2:Y:S02]  /*9080*/  LDCU.64 UR4, c[0x0][0x890] ;  /* 0x00011200ff0477ac */ /* 0x000ea40008000a00 */
[----:B--2---:R-:W-:-:S04]  /*9090*/  UISETP.NE.U32.AND UP0, UPT, UR4, URZ, UPT ;  /* 0x000000ff0400728c */ /* 0x004fc8000bf05070 */
[----:B------:R-:W-:-:S09]  /*90a0*/  UISETP.NE.AND.EX UP0, UPT, UR5, URZ, UPT, UP0 ;  /* 0x000000ff0500728c */ /* 0x000fd2000bf05300 */
[----:B------:R-:W-:Y:S05]  /*90b0*/  BRA.U UP0, `(.L_x_148) ;  /* 0x00000001000c7547 */ /* 0x000fea000b800000 */
[----:B------:R-:W-:-:S13]  /*90c0*/  FSETP.NEU.AND P0, PT, R35, RZ, PT ;  /* 0x000000ff2300720b */ /* 0x000fda0003f0d000 */
[----:B------:R-:W-:Y:S05]  /*90d0*/  @!P0 EXIT ;  /* 0x000000000000894d */ /* 0x000fea0003800000 */
[----:B------:R-:W-:Y:S05]  /*90e0*/  BRA `(.L_x_147) ;  /* 0x00000000002c7947 */ /* 0x000fea0003800000 */
.L_x_148:
[----:B------:R-:W-:Y:S01]  /*90f0*/  ISETP.NE.AND P0, PT, R84, RZ, PT ;  /* 0x000000ff5400720c */ /* 0x000fe20003f05270 */
[----:B------:R-:W-:-:S12]  /*9100*/  BSSY.RECONVERGENT B0, `(.L_x_147) ;  /* 0x0000009000007945 */ /* 0x000fd80003800200 */
[----:B------:R-:W-:Y:S05]  /*9110*/  @P0 BRA `(.L_x_149) ;  /* 0x0000000000140947 */ /* 0x000fea0003800000 */
[----:B------:R-:W2:Y:S02]  /*9120*/  LDCU.64 UR4, c[0x0][0x888] ;  /* 0x00011100ff0477ac */ /* 0x000ea40008000a00 */
[----:B--2---:R-:W-:-:S04]  /*9130*/  ISETP.NE.U32.AND P0, PT, RZ, UR4, PT ;  /* 0x00000004ff007c0c */ /* 0x004fc8000bf05070 */
[----:B------:R-:W-:-:S13]  /*9140*/  ISETP.NE.AND.EX P0, PT, RZ, UR5, PT, P0 ;  /* 0x00000005ff007c0c */ /* 0x000fda000bf05300 */
[----:B------:R-:W-:Y:S05]  /*9150*/  @!P0 EXIT ;  /* 0x000000000000894d */ /* 0x000fea0003800000 */
[----:B------:R-:W-:Y:S05]  /*9160*/  BRA `(.L_x_150) ;  /* 0x0000000000087947 */ /* 0x000fea0003800000 */
.L_x_149:
[----:B------:R-:W-:-:S13]  /*9170*/  FSETP.NEU.AND P0, PT, R35, RZ, PT ;  /* 0x000000ff2300720b */ /* 0x000fda0003f0d000 */
[----:B------:R-:W-:Y:S05]  /*9180*/  @!P0 EXIT ;  /* 0x000000000000894d */ /* 0x000fea0003800000 */
.L_x_150:
[----:B------:R-:W-:Y:S05]  /*9190*/  BSYNC.RECONVERGENT B0 ;  /* 0x0000000000007941 */ /* 0x000fea0003800200 */
.L_x_147:
[----:B------:R-:W-:Y:S01]  /*91a0*/  ULEA UR4, UR37, UR36, 0x3 ;  /* 0x0000002425047291 */ /* 0x000fe2000f8e18ff */
[----:B------:R-:W-:-:S04]  /*91b0*/  DEPBAR.LE SB0, 0x0 ;  /* 0x000080000000791a */ /* 0x000fc80000000000 */
[----:B------:R-:W-:-:S04]  /*91c0*/  UIADD3 UR4, UPT, UPT, UR4, 0x40, URZ ;  /* 0x0000004004047890 */ /* 0x000fc8000fffe0ff */
[----:B------:R-:W-:-:S09]  /*91d0*/  UPRMT UR4, UR46, 0x654, UR4 ;  /* 0x000006542e047896 */ /* 0x000fd20008000004 */
[----:B------:R-:W-:Y:S01]  /*91e0*/  SYNCS.ARRIVE.TRANS64.RED.A1T0 RZ, [UR4], RZ ;  /* 0x000000ffffff79a7 */ /* 0x000fe20008100404 */
[----:B------:R-:W-:Y:S05]  /*91f0*/  EXIT ;  /* 0x000000000000794d */ /* 0x000fea0003800000 */
.L_x_24:
[----:B--2---:R2:W4:Y:S02]  /*9200*/  SYNCS.PHASECHK.TRANS64.TRYWAIT P0, [R3+URZ+0xe0], R2 ;  /* 0x0000e002030075a7 */ /* 0x00452400080011ff */
[----:B----4-:R-:W-:Y:S05]  /*9210*/  @!P0 NANOSLEEP.SYNCS 0x989680 ;  /* 0x009896800000895d */ /* 0x010fea0003900000 */
[----:B------:R-:W4:Y:S02]  /*9220*/  @!P0 SYNCS.PHASECHK.TRANS64 P0, [R3+URZ+0xe0], R2 ;  /* 0x0000e002030085a7 */ /* 0x000f2400080010ff */
[----:B----4-:R-:W-:Y:S05]  /*9230*/  @!P0 BRA `(.L_x_24) ;  /* 0xfffffffc00f08947 */ /* 0x010fea000383ffff */
[----:B------:R-:W-:Y:S05]  /*9240*/  BRA `(.L_x_151) ;  /* 0xffffff8400707947 */ /* 0x000fea000383ffff */
.L_x_27:
[----:B-1----:R-:W-:-:S07]  /*9250*/  MOV R2, UR7 ;  /* 0x0000000700027c02 */ /* 0x002fce0008000f00 */
.L_x_152:
[----:B-1----:R1:W2:Y:S02]  /*9260*/  SYNCS.PHASECHK.TRANS64.TRYWAIT P0, [R2+URZ+0x10], R5 ;  /* 0x00001005020075a7 */ /* 0x0022a400080011ff */
[----:B--2---:R-:W-:Y:S05]  /*9270*/  @!P0 NANOSLEEP.SYNCS 0x989680 ;  /* 0x009896800000895d */ /* 0x004fea0003900000 */
[----:B------:R-:W2:Y:S02]  /*9280*/  @!P0 SYNCS.PHASECHK.TRANS64 P0, [R2+URZ+0x10], R5 ;  /* 0x00001005020085a7 */ /* 0x000ea400080010ff */
[----:B--2---:R-:W-:Y:S05]  /*9290*/  @!P0 BRA `(.L_x_152) ;  /* 0xfffffffc00f08947 */ /* 0x004fea000383ffff */
[----:B------:R-:W-:Y:S05]  /*92a0*/  BRA `(.L_x_26) ;  /* 0xffffff8400d87947 */ /* 0x000fea000383ffff */
.L_x_36:
[----:B------:R-:W-:-:S07]  /*92b0*/  MOV R2, UR7 ;  /* 0x0000000700027c02 */ /* 0x000fce0008000f00 */
.L_x_153:
[----:B-1----:R1:W2:Y:S02]  /*92c0*/  SYNCS.PHASECHK.TRANS64.TRYWAIT P0, [R2+URZ+0x10], R5 ;  /* 0x00001005020075a7 */ /* 0x0022a400080011ff */
[----:B--2---:R-:W-:Y:S05]  /*92d0*/  @!P0 NANOSLEEP.SYNCS 0x989680 ;  /* 0x009896800000895d */ /* 0x004fea0003900000 */
[----:B------:R-:W2:Y:S02]  /*92e0*/  @!P0 SYNCS.PHASECHK.TRANS64 P0, [R2+URZ+0x10], R5 ;  /* 0x00001005020085a7 */ /* 0x000ea400080010ff */
[----:B--2---:R-:W-:Y:S05]  /*92f0*/  @!P0 BRA `(.L_x_153) ;  /* 0xfffffffc00f08947 */ /* 0x004fea000383ffff */
[----:B------:R-:W-:Y:S05]  /*9300*/  BRA `(.L_x_35) ;  /* 0xffffff8c002c7947 */ /* 0x000fea000383ffff */
.L_x_43:
[----:B-1----:R1:W2:Y:S02]  /*9310*/  SYNCS.PHASECHK.TRANS64.TRYWAIT P0, [R2+URZ+0x70], R3 ;  /* 0x00007003020075a7 */ /* 0x0022a400080011ff */
[----:B--2---:R-:W-:Y:S05]  /*9320*/  @!P0 NANOSLEEP.SYNCS 0x989680 ;  /* 0x009896800000895d */ /* 0x004fea0003900000 */
[----:B------:R-:W2:Y:S02]  /*9330*/  @!P0 SYNCS.PHASECHK.TRANS64 P0, [R2+URZ+0x70], R3 ;  /* 0x00007003020085a7 */ /* 0x000ea400080010ff */
[----:B--2---:R-:W-:Y:S05]  /*9340*/  @!P0 BRA `(.L_x_43) ;  /* 0xfffffffc00f08947 */ /* 0x004fea000383ffff */
[----:B------:R-:W-:Y:S05]  /*9350*/  BRA `(.L_x_154) ;  /* 0xffffff9000607947 */ /* 0x000fea000383ffff */
.L_x_47:
[----:B---3--:R-:W-:-:S07]  /*9360*/  MOV R0, UR4 ;  /* 0x0000000400007c02 */ /* 0x008fce0008000f00 */
.L_x_155:
[----:B-1----:R1:W2:Y:S02]  /*9370*/  SYNCS.PHASECHK.TRANS64.TRYWAIT P0, [R0+URZ], R3 ;  /* 0x00000003000075a7 */ /* 0x0022a400080011ff */
[----:B--2---:R-:W-:Y:S05]  /*9380*/  @!P0 NANOSLEEP.SYNCS 0x989680 ;  /* 0x009896800000895d */ /* 0x004fea0003900000 */
[----:B------:R-:W2:Y:S02]  /*9390*/  @!P0 SYNCS.PHASECHK.TRANS64 P0, [R0+URZ], R3 ;  /* 0x00000003000085a7 */ /* 0x000ea400080010ff */
[----:B--2---:R-:W-:Y:S05]  /*93a0*/  @!P0 BRA `(.L_x_155) ;  /* 0xfffffffc00f08947 */ /* 0x004fea000383ffff */
[----:B------:R-:W-:Y:S05]  /*93b0*/  BRA `(.L_x_156) ;  /* 0xffffff9400d07947 */ /* 0x000fea000383ffff */
.L_x_50:
[----:B-1----:R1:W2:Y:S02]  /*93c0*/  SYNCS.PHASECHK.TRANS64.TRYWAIT P0, [R0+URZ+0xd0], R5 ;  /* 0x0000d005000075a7 */ /* 0x0022a400080011ff */
[----:B--2---:R-:W-:Y:S05]  /*93d0*/  @!P0 NANOSLEEP.SYNCS 0x989680 ;  /* 0x009896800000895d */ /* 0x004fea0003900000 */
[----:B------:R-:W2:Y:S02]  /*93e0*/  @!P0 SYNCS.PHASECHK.TRANS64 P0, [R0+URZ+0xd0], R5 ;  /* 0x0000d005000085a7 */ /* 0x000ea400080010ff */
[----:B--2---:R-:W-:Y:S05]  /*93f0*/  @!P0 BRA `(.L_x_50) ;  /* 0xfffffffc00f08947 */ /* 0x004fea000383ffff */
[----:B------:R-:W-:Y:S05]  /*9400*/  BRA `(.L_x_157) ;  /* 0xffffff9800307947 */ /* 0x000fea000383ffff */
.L_x_51:
[----:B------:R-:W-:-:S07]  /*9410*/  MOV R0, UR4 ;  /* 0x0000000400007c02 */ /* 0x000fce0008000f00 */
.L_x_158:
[----:B-1----:R1:W2:Y:S02]  /*9420*/  SYNCS.PHASECHK.TRANS64.TRYWAIT P0, [R0+URZ+0x80], R7 ;  /* 0x00008007000075a7 */ /* 0x0022a400080011ff */
[----:B--2---:R-:W-:Y:S05]  /*9430*/  @!P0 NANOSLEEP.SYNCS 0x989680 ;  /* 0x009896800000895d */ /* 0x004fea0003900000 */
[----:B------:R-:W2:Y:S02]  /*9440*/  @!P0 SYNCS.PHASECHK.TRANS64 P0, [R0+URZ+0x80], R7 ;  /* 0x00008007000085a7 */ /* 0x000ea400080010ff */
[----:B--2---:R-:W-:Y:S05]  /*9450*/  @!P0 BRA `(.L_x_158) ;  /* 0xfffffffc00f08947 */ /* 0x004fea000383ffff */
[----:B------:R-:W-:Y:S05]  /*9460*/  BRA `(.L_x_159) ;  /* 0xffffff9800407947 */ /* 0x000fea000383ffff */
.L_x_52:
[----:B-1----:R1:W2:Y:S02]  /*9470*/  SYNCS.PHASECHK.TRANS64.TRYWAIT P1, [R0+URZ+0x70], R5 ;  /* 0x00007005000075a7 */ /* 0x0022a400080211ff */
[----:B--2---:R-:W-:Y:S05]  /*9480*/  @!P1 NANOSLEEP.SYNCS 0x989680 ;  /* 0x009896800000995d */ /* 0x004fea0003900000 */
[----:B------:R-:W2:Y:S02]  /*9490*/  @!P1 SYNCS.PHASECHK.TRANS64 P1, [R0+URZ+0x70], R5 ;  /* 0x00007005000095a7 */ /* 0x000ea400080210ff */
[----:B--2---:R-:W-:Y:S05]  /*94a0*/  @!P1 BRA `(.L_x_52) ;  /* 0xfffffffc00f09947 */ /* 0x004fea000383ffff */
[----:B------:R-:W-:Y:S05]  /*94b0*/  BRA `(.L_x_160) ;  /* 0xffffff9800707947 */ /* 0x000fea000383ffff */
.L_x_55:
[----:B------:R-:W-:-:S07]  /*94c0*/  MOV R0, UR4 ;  /* 0x0000000400007c02 */ /* 0x000fce0008000f00 */
.L_x_161:
[----:B-1----:R1:W2:Y:S02]  /*94d0*/  SYNCS.PHASECHK.TRANS64.TRYWAIT P0, [R0+URZ+0x80], R3 ;  /* 0x00008003000075a7 */ /* 0x0022a400080011ff */
[----:B--2---:R-:W-:Y:S05]  /*94e0*/  @!P0 NANOSLEEP.SYNCS 0x989680 ;  /* 0x009896800000895d */ /* 0x004fea0003900000 */
[----:B------:R-:W2:Y:S02]  /*94f0*/  @!P0 SYNCS.PHASECHK.TRANS64 P0, [R0+URZ+0x80], R3 ;  /* 0x00008003000085a7 */ /* 0x000ea400080010ff */
[----:B--2---:R-:W-:Y:S05]  /*9500*/  @!P0 BRA `(.L_x_161) ;  /* 0xfffffffc00f08947 */ /* 0x004fea000383ffff */
[----:B------:R-:W-:Y:S05]  /*9510*/  BRA `(.L_x_54) ;  /* 0xffffff9800c47947 */ /* 0x000fea000383ffff */
.L_x_64:
[----:B-1----:R-:W-:-:S04]  /*9520*/  MOV R4, UR5 ;  /* 0x0000000500047c02 */ /* 0x002fc80008000f00 */
[----:B------:R1:W2:Y:S03]  /*9530*/  SYNCS.PHASECHK.TRANS64.TRYWAIT P0, [R4+URZ+0x8], R5 ;  /* 0x00000805040075a7 */ /* 0x0002a600080011ff */
[----:B--2---:R-:W-:Y:S05]  /*9540*/  @!P0 NANOSLEEP.SYNCS 0x989680 ;  /* 0x009896800000895d */ /* 0x004fea0003900000 */
[----:B------:R-:W2:Y:S02]  /*9550*/  @!P0 SYNCS.PHASECHK.TRANS64 P0, [R4+URZ+0x8], R5 ;  /* 0x00000805040085a7 */ /* 0x000ea400080010ff */
[----:B--2---:R-:W-:Y:S05]  /*9560*/  @!P0 BRA `(.L_x_64) ;  /* 0xfffffffc00ec8947 */ /* 0x004fea000383ffff */
[----:B------:R-:W-:Y:S05]  /*9570*/  BRA `(.L_x_63) ;  /* 0xffffff9c00807947 */ /* 0x000fea000383ffff */
.L_x_66:
[----:B------:R-:W-:Y:S01]  /*9580*/  BSSY B0, `(.L_x_162) ;  /* 0x0000006000007945 */ /* 0x000fe20003800000 */
[----:B------:R-:W-:-:S07]  /*9590*/  MOV R15, 0xffffffff ;  /* 0xffffffff000f7802 */ /* 0x000fce0000000f00 */
[----:B-1---5:R-:W-:Y:S05]  /*95a0*/  WARPSYNC.COLLECTIVE R15, `(.L_x_163) ;  /* 0x000000000f0c7348 */ /* 0x022fea0003c00000 */
[----:B------:R-:W-:Y:S02]  /*95b0*/  ELECT P6, UR79, PT ;  /* 0x00000000004f782f */ /* 0x000fe400038c0000 */
[----:B------:R-:W-:Y:S01]  /*95c0*/  MOV R14, UR79 ;  /* 0x0000004f000e7c02 */ /* 0x000fe20008000f00 */
[----:B-1---5:R-:W-:Y:S10]  /*95d0*/  ENDCOLLECTIVE ;  /* 0x000000000000791b */ /* 0x022ff40003800000 */
.L_x_163:
[----:B------:R-:W-:Y:S05]  /*95e0*/  BSYNC B0 ;  /* 0x0000000000007941 */ /* 0x000fea0003800000 */
.L_x_162:
[----:B------:R-:W-:Y:S05]  /*95f0*/  BRA `(.L_x_164) ;  /* 0xffffff9c00b47947 */ /* 0x000fea000383ffff */
.L_x_68:
[----:B-1----:R-:W-:-:S04]  /*9600*/  MOV R2, UR5 ;  /* 0x0000000500027c02 */ /* 0x002fc80008000f00 */
[----:B------:R1:W2:Y:S03]  /*9610*/  SYNCS.PHASECHK.TRANS64.TRYWAIT P0, [R2+URZ+0x8], R3 ;  /* 0x00000803020075a7 */ /* 0x0002a600080011ff */
[----:B--2---:R-:W-:Y:S05]  /*9620*/  @!P0 NANOSLEEP.SYNCS 0x989680 ;  /* 0x009896800000895d */ /* 0x004fea0003900000 */
[----:B------:R-:W2:Y:S02]  /*9630*/  @!P0 SYNCS.PHASECHK.TRANS64 P0, [R2+URZ+0x8], R3 ;  /* 0x00000803020085a7 */ /* 0x000ea400080010ff */
[----:B--2---:R-:W-:Y:S05]  /*9640*/  @!P0 BRA `(.L_x_68) ;  /* 0xfffffffc00ec8947 */ /* 0x004fea000383ffff */
[----:B------:R-:W-:Y:S05]  /*9650*/  BRA `(.L_x_67) ;  /* 0xffffff9c00b87947 */ /* 0x000fea000383ffff */
.L_x_69:
[----:B-1----:R1:W2:Y:S02]  /*9660*/  SYNCS.PHASECHK.TRANS64.TRYWAIT P0, [R0+URZ+0x70], R5 ;  /* 0x00007005000075a7 */ /* 0x0022a400080011ff */
[----:B--2---:R-:W-:Y:S05]  /*9670*/  @!P0 NANOSLEEP.SYNCS 0x989680 ;  /* 0x009896800000895d */ /* 0x004fea0003900000 */
[----:B------:R-:W2:Y:S02]  /*9680*/  @!P0 SYNCS.PHASECHK.TRANS64 P0, [R0+URZ+0x70], R5 ;  /* 0x00007005000085a7 */ /* 0x000ea400080010ff */
[----:B--2---:R-:W-:Y:S05]  /*9690*/  @!P0 BRA `(.L_x_69) ;  /* 0xfffffffc00f08947 */ /* 0x004fea000383ffff */
[----:B------:R-:W-:Y:S05]  /*96a0*/  BRA `(.L_x_165) ;  /* 0xffffffa000cc7947 */ /* 0x000fea000383ffff */
.L_x_71:
[----:B------:R-:W-:-:S13]  /*96b0*/  R2UR UR4, R4 ;  /* 0x00000000040472ca */ /* 0x000fda00000e0000 */
[----:B------:R-:W-:-:S07]  /*96c0*/  MOV R0, UR4 ;  /* 0x0000000400007c02 */ /* 0x000fce0008000f00 */
.L_x_166:
[----:B-1----:R1:W2:Y:S02]  /*96d0*/  SYNCS.PHASECHK.TRANS64.TRYWAIT P0, [R0+URZ+0xb0], R5 ;  /* 0x0000b005000075a7 */ /* 0x0022a400080011ff */
[----:B--2---:R-:W-:Y:S05]  /*96e0*/  @!P0 NANOSLEEP.SYNCS 0x989680 ;  /* 0x009896800000895d */ /* 0x004fea0003900000 */
[----:B------:R-:W2:Y:S02]  /*96f0*/  @!P0 SYNCS.PHASECHK.TRANS64 P0, [R0+URZ+0xb0], R5 ;  /* 0x0000b005000085a7 */ /* 0x000ea400080010ff */
[----:B--2---:R-:W-:Y:S05]  /*9700*/  @!P0 BRA `(.L_x_166) ;  /* 0xfffffffc00f08947 */ /* 0x004fea000383ffff */
[----:B------:R-:W-:Y:S05]  /*9710*/  BRA `(.L_x_167) ;  /* 0xffffffa400207947 */ /* 0x000fea000383ffff */
.L_x_74:
[----:B------:R-:W-:Y:S07]  /*9720*/  MOV R0, UR5 ;  /* 0x0000000500007c02 */ /* 0x000fee0008000f00 */
.L_x_168:
[----:B-1----:R1:W2:Y:S02]  /*9730*/  SYNCS.PHASECHK.TRANS64.TRYWAIT P0, [R0+URZ], R5 ;  /* 0x00000005000075a7 */ /* 0x0022a400080011ff */
[----:B--2---:R-:W-:Y:S05]  /*9740*/  @!P0 NANOSLEEP.SYNCS 0x989680 ;  /* 0x009896800000895d */ /* 0x004fea0003900000 */
[----:B------:R-:W2:Y:S02]  /*9750*/  @!P0 SYNCS.PHASECHK.TRANS64 P0, [R0+URZ], R5 ;  /* 0x00000005000085a7 */ /* 0x000ea400080010ff */
[----:B--2---:R-:W-:Y:S05]  /*9760*/  @!P0 BRA `(.L_x_168) ;  /* 0xfffffffc00f08947 */ /* 0x004fea000383ffff */
[----:B------:R-:W-:Y:S05]  /*9770*/  BRA `(.L_x_73) ;  /* 0xffffffa400387947 */ /* 0x000fea000383ffff */
.L_x_78:
[----:B-1----:R-:W-:-:S07]  /*9780*/  MOV R0, UR4 ;  /* 0x0000000400007c02 */ /* 0x002fce0008000f00 */
.L_x_169:
[----:B-1----:R1:W2:Y:S02]  /*9790*/  SYNCS.PHASECHK.TRANS64.TRYWAIT P0, [R0+URZ], R3 ;  /* 0x00000003000075a7 */ /* 0x0022a400080011ff */
[----:B--2---:R-:W-:Y:S05]  /*97a0*/  @!P0 NANOSLEEP.SYNCS 0x989680 ;  /* 0x009896800000895d */ /* 0x004fea0003900000 */
[----:B------:R-:W2:Y:S02]  /*97b0*/  @!P0 SYNCS.PHASECHK.TRANS64 P0, [R0+URZ], R3 ;  /* 0x00000003000085a7 */ /* 0x000ea400080010ff */
[----:B--2---:R-:W-:Y:S05]  /*97c0*/  @!P0 BRA `(.L_x_169) ;  /* 0xfffffffc00f08947 */ /* 0x004fea000383ffff */
[----:B------:R-:W-:Y:S05]  /*97d0*/  BRA `(.L_x_170) ;  /* 0xffffffac00507947 */ /* 0x000fea000383ffff */
.L_x_79:
[----:B------:R-:W-:-:S07]  /*97e0*/  MOV R0, UR5 ;  /* 0x0000000500007c02 */ /* 0x000fce0008000f00 */
.L_x_171:
[----:B-1----:R1:W2:Y:S02]  /*97f0*/  SYNCS.PHASECHK.TRANS64.TRYWAIT P0, [R0+URZ], R3 ;  /* 0x00000003000075a7 */ /* 0x0022a400080011ff */
[----:B--2---:R-:W-:Y:S05]  /*9800*/  @!P0 NANOSLEEP.SYNCS 0x989680 ;  /* 0x009896800000895d */ /* 0x004fea0003900000 */
[----:B------:R-:W2:Y:S02]  /*9810*/  @!P0 SYNCS.PHASECHK.TRANS64 P0, [R0+URZ], R3 ;  /* 0x00000003000085a7 */ /* 0x000ea400080010ff */
[----:B--2---:R-:W-:Y:S05]  /*9820*/  @!P0 BRA `(.L_x_171) ;  /* 0xfffffffc00f08947 */ /* 0x004fea000383ffff */
[----:B------:R-:W-:Y:S05]  /*9830*/  BRA `(.L_x_172) ;  /* 0xffffffac00607947 */ /* 0x000fea000383ffff */
.L_x_80:
[----:B------:R-:W-:-:S07]  /*9840*/  MOV R0, UR5 ;  /* 0x0000000500007c02 */ /* 0x000fce0008000f00 */
.L_x_173:
[----:B-1----:R1:W2:Y:S02]  /*9850*/  SYNCS.PHASECHK.TRANS64.TRYWAIT P0, [R0+URZ], R3 ;  /* 0x00000003000075a7 */ /* 0x0022a400080011ff */
[----:B--2---:R-:W-:Y:S05]  /*9860*/  @!P0 NANOSLEEP.SYNCS 0x989680 ;  /* 0x009896800000895d */ /* 0x004fea0003900000 */
[----:B------:R-:W2:Y:S02]  /*9870*/  @!P0 SYNCS.PHASECHK.TRANS64 P0, [R0+URZ], R3 ;  /* 0x00000003000085a7 */ /* 0x000ea400080010ff */
[----:B--2---:R-:W-:Y:S05]  /*9880*/  @!P0 BRA `(.L_x_173) ;  /* 0xfffffffc00f08947 */ /* 0x004fea000383ffff */
[----:B------:R-:W-:Y:S05]  /*9890*/  BRA `(.L_x_174) ;  /* 0xffffffac006c7947 */ /* 0x000fea000383ffff */
.L_x_83:
[----:B------:R-:W-:-:S07]  /*98a0*/  MOV R0, UR62 ;  /* 0x0000003e00007c02 */ /* 0x000fce0008000f00 */
.L_x_175:
[----:B-1----:R1:W2:Y:S02]  /*98b0*/  SYNCS.PHASECHK.TRANS64.TRYWAIT P1, [R0+URZ+0xf0], R3 ;  /* 0x0000f003000075a7 */ /* 0x0022a400080211ff */
[----:B--2---:R-:W-:Y:S05]  /*98c0*/  @!P1 NANOSLEEP.SYNCS 0x989680 ;  /* 0x009896800000995d */ /* 0x004fea0003900000 */
[----:B------:R-:W2:Y:S02]  /*98d0*/  @!P1 SYNCS.PHASECHK.TRANS64 P1, [R0+URZ+0xf0], R3 ;  /* 0x0000f003000095a7 */ /* 0x000ea400080210ff */
[----:B--2---:R-:W-:Y:S05]  /*98e0*/  @!P1 BRA `(.L_x_175) ;  /* 0xfffffffc00f09947 */ /* 0x004fea000383ffff */
[----:B------:R-:W-:Y:S05]  /*98f0*/  BRA `(.L_x_176) ;  /* 0xffffffac00bc7947 */ /* 0x000fea000383ffff */
.L_x_88:
[----:B----4-:R4:W1:Y:S02]  /*9900*/  SYNCS.PHASECHK.TRANS64.TRYWAIT P0, [R0+URZ+0x70], R3 ;  /* 0x00007003000075a7 */ /* 0x01086400080011ff */
[----:B-1----:R-:W-:Y:S05]  /*9910*/  @!P0 NANOSLEEP.SYNCS 0x989680 ;  /* 0x009896800000895d */ /* 0x002fea0003900000 */
[----:B------:R-:W1:Y:S02]  /*9920*/  @!P0 SYNCS.PHASECHK.TRANS64 P0, [R0+URZ+0x70], R3 ;  /* 0x00007003000085a7 */ /* 0x000e6400080010ff */
[----:B-1----:R-:W-:Y:S05]  /*9930*/  @!P0 BRA `(.L_x_88) ;  /* 0xfffffffc00f08947 */ /* 0x002fea000383ffff */
[----:B------:R-:W-:Y:S05]  /*9940*/  BRA `(.L_x_177) ;  /* 0xffffffb000d87947 */ /* 0x000fea000383ffff */
.L_x_91:
[----:B------:R-:W-:Y:S07]  /*9950*/  MOV R0, UR4 ;  /* 0x0000000400007c02 */ /* 0x000fee0008000f00 */
.L_x_178:
[----:B----4-:R4:W1:Y:S02]  /*9960*/  SYNCS.PHASECHK.TRANS64.TRYWAIT P0, [R0+URZ+0x68], R3 ;  /* 0x00006803000075a7 */ /* 0x01086400080011ff */
[----:B-1----:R-:W-:Y:S05]  /*9970*/  @!P0 NANOSLEEP.SYNCS 0x989680 ;  /* 0x009896800000895d */ /* 0x002fea0003900000 */
[----:B------:R-:W1:Y:S02]  /*9980*/  @!P0 SYNCS.PHASECHK.TRANS64 P0, [R0+URZ+0x68], R3 ;  /* 0x00006803000085a7 */ /* 0x000e6400080010ff */
[----:B-1----:R-:W-:Y:S05]  /*9990*/  @!P0 BRA `(.L_x_178) ;  /* 0xfffffffc00f08947 */ /* 0x002fea000383ffff */
[----:B------:R-:W-:Y:S05]  /*99a0*/  BRA `(.L_x_90) ;  /* 0xffffffb400b87947 */ /* 0x000fea000383ffff */
.L_x_94:
[----:B------:R-:W-:Y:S07]  /*99b0*/  MOV R3, UR4 ;  /* 0x0000000400037c02 */ /* 0x000fee0008000f00 */
.L_x_179:
[----:B--2---:R2:W4:Y:S02]  /*99c0*/  SYNCS.PHASECHK.TRANS64.TRYWAIT P0, [R3+URZ+0x40], R12 ;  /* 0x0000400c030075a7 */ /* 0x00452400080011ff */
[----:B----4-:R-:W-:Y:S05]  /*99d0*/  @!P0 NANOSLEEP.SYNCS 0x989680 ;  /* 0x009896800000895d */ /* 0x010fea0003900000 */
[----:B------:R-:W4:Y:S02]  /*99e0*/  @!P0 SYNCS.PHASECHK.TRANS64 P0, [R3+URZ+0x40], R12 ;  /* 0x0000400c030085a7 */ /* 0x000f2400080010ff */
[----:B----4-:R-:W-:Y:S05]  /*99f0*/  @!P0 BRA `(.L_x_179) ;  /* 0xfffffffc00f08947 */ /* 0x010fea000383ffff */
[----:B------:R-:W-:Y:S05]  /*9a00*/  BRA `(.L_x_180) ;  /* 0xffffffb800307947 */ /* 0x000fea000383ffff */
.L_x_95:
[----:B--2---:R-:W-:Y:S07]  /*9a10*/  MOV R3, UR4 ;  /* 0x0000000400037c02 */ /* 0x004fee0008000f00 */
.L_x_181:
[----:B--2---:R2:W4:Y:S02]  /*9a20*/  SYNCS.PHASECHK.TRANS64.TRYWAIT P0, [R3+URZ+0x48], R12 ;  /* 0x0000480c030075a7 */ /* 0x00452400080011ff */
[----:B----4-:R-:W-:Y:S05]  /*9a30*/  @!P0 NANOSLEEP.SYNCS 0x989680 ;  /* 0x009896800000895d */ /* 0x010fea0003900000 */
[----:B------:R-:W4:Y:S02]  /*9a40*/  @!P0 SYNCS.PHASECHK.TRANS64 P0, [R3+URZ+0x48], R12 ;  /* 0x0000480c030085a7 */ /* 0x000f2400080010ff */
[----:B----4-:R-:W-:Y:S05]  /*9a50*/  @!P0 BRA `(.L_x_181) ;  /* 0xfffffffc00f08947 */ /* 0x010fea000383ffff */
[----:B------:R-:W-:Y:S05]  /*9a60*/  BRA `(.L_x_182) ;  /* 0xffffffb800707947 */ /* 0x000fea000383ffff */
.L_x_96:
[----:B--2---:R-:W-:Y:S07]  /*9a70*/  MOV R3, UR4 ;  /* 0x0000000400037c02 */ /* 0x004fee0008000f00 */
.L_x_183:
[----:B--2---:R2:W4:Y:S02]  /*9a80*/  SYNCS.PHASECHK.TRANS64.TRYWAIT P0, [R3+URZ+0x50], R12 ;  /* 0x0000500c030075a7 */ /* 0x00452400080011ff */
[----:B----4-:R-:W-:Y:S05]  /*9a90*/  @!P0 NANOSLEEP.SYNCS 0x989680 ;  /* 0x009896800000895d */ /* 0x010fea0003900000 */
[----:B------:R-:W4:Y:S02]  /*9aa0*/  @!P0 SYNCS.PHASECHK.TRANS64 P0, [R3+URZ+0x50], R12 ;  /* 0x0000500c030085a7 */ /* 0x000f2400080010ff */
[----:B----4-:R-:W-:Y:S05]  /*9ab0*/  @!P0 BRA `(.L_x_183) ;  /* 0xfffffffc00f08947 */ /* 0x010fea000383ffff */
[----:B------:R-:W-:Y:S05]  /*9ac0*/  BRA `(.L_x_184) ;  /* 0xffffffb800b87947 */ /* 0x000fea000383ffff */
.L_x_97:
[----:B------:R-:W-:Y:S07]  /*9ad0*/  MOV R3, UR4 ;  /* 0x0000000400037c02 */ /* 0x000fee0008000f00 */
.L_x_185:
[----:B-1----:R1:W2:Y:S02]  /*9ae0*/  SYNCS.PHASECHK.TRANS64.TRYWAIT P0, [R3+URZ+0x58], R12 ;  /* 0x0000580c030075a7 */ /* 0x0022a400080011ff */
[----:B--2---:R-:W-:Y:S05]  /*9af0*/  @!P0 NANOSLEEP.SYNCS 0x989680 ;  /* 0x009896800000895d */ /* 0x004fea0003900000 */
[----:B------:R-:W2:Y:S02]  /*9b00*/  @!P0 SYNCS.PHASECHK.TRANS64 P0, [R3+URZ+0x58], R12 ;  /* 0x0000580c030085a7 */ /* 0x000ea400080010ff */
[----:B--2---:R-:W-:Y:S05]  /*9b10*/  @!P0 BRA `(.L_x_185) ;  /* 0xfffffffc00f08947 */ /* 0x004fea000383ffff */
[----:B------:R-:W-:Y:S05]  /*9b20*/  BRA `(.L_x_186) ;  /* 0xffffffbc00407947 */ /* 0x000fea000383ffff */
.L_x_99:
[----:B------:R-:W-:-:S07]  /*9b30*/  MOV R0, UR4 ;  /* 0x0000000400007c02 */ /* 0x000fce0008000f00 */
.L_x_187:
[----:B-1----:R1:W2:Y:S02]  /*9b40*/  SYNCS.PHASECHK.TRANS64.TRYWAIT P0, [R0+URZ+0x40], R3 ;  /* 0x00004003000075a7 */ /* 0x0022a400080011ff */
[----:B--2---:R-:W-:Y:S05]  /*9b50*/  @!P0 NANOSLEEP.SYNCS 0x989680 ;  /* 0x009896800000895d */ /* 0x004fea0003900000 */
[----:B------:R-:W2:Y:S02]  /*9b60*/  @!P0 SYNCS.PHASECHK.TRANS64 P0, [R0+URZ+0x40], R3 ;  /* 0x00004003000085a7 */ /* 0x000ea400080010ff */
[----:B--2---:R-:W-:Y:S05]  /*9b70*/  @!P0 BRA `(.L_x_187) ;  /* 0xfffffffc00f08947 */ /* 0x004fea000383ffff */
[----:B------:R-:W-:Y:S05]  /*9b80*/  BRA `(.L_x_188) ;  /* 0xffffffbc00b07947 */ /* 0x000fea000383ffff */
.L_x_100:
[----:B-1----:R-:W-:-:S07]  /*9b90*/  MOV R0, UR4 ;  /* 0x0000000400007c02 */ /* 0x002fce0008000f00 */
.L_x_189:
[----:B-1----:R1:W2:Y:S02]  /*9ba0*/  SYNCS.PHASECHK.TRANS64.TRYWAIT P0, [R0+URZ+0x48], R3 ;  /* 0x00004803000075a7 */ /* 0x0022a400080011ff */
[----:B--2---:R-:W-:Y:S05]  /*9bb0*/  @!P0 NANOSLEEP.SYNCS 0x989680 ;  /* 0x009896800000895d */ /* 0x004fea0003900000 */
[----:B------:R-:W2:Y:S02]  /*9bc0*/  @!P0 SYNCS.PHASECHK.TRANS64 P0, [R0+URZ+0x48], R3 ;  /* 0x00004803000085a7 */ /* 0x000ea400080010ff */
[----:B--2---:R-:W-:Y:S05]  /*9bd0*/  @!P0 BRA `(.L_x_189) ;  /* 0xfffffffc00f08947 */ /* 0x004fea000383ffff */
[----:B------:R-:W-:Y:S05]  /*9be0*/  BRA `(.L_x_190) ;  /* 0xffffffbc00a07947 */ /* 0x000fea000383ffff */
.L_x_101:
[----:B-1----:R-:W-:-:S07]  /*9bf0*/  MOV R0, UR4 ;  /* 0x0000000400007c02 */ /* 0x002fce0008000f00 */
.L_x_191:
[----:B-1----:R1:W2:Y:S02]  /*9c00*/  SYNCS.PHASECHK.TRANS64.TRYWAIT P0, [R0+URZ+0x50], R3 ;  /* 0x00005003000075a7 */ /* 0x0022a400080011ff */
[----:B--2---:R-:W-:Y:S05]  /*9c10*/  @!P0 NANOSLEEP.SYNCS 0x989680 ;  /* 0x009896800000895d */ /* 0x004fea0003900000 */
[----:B------:R-:W2:Y:S02]  /*9c20*/  @!P0 SYNCS.PHASECHK.TRANS64 P0, [R0+URZ+0x50], R3 ;  /* 0x00005003000085a7 */ /* 0x000ea400080010ff */
[----:B--2---:R-:W-:Y:S05]  /*9c30*/  @!P0 BRA `(.L_x_191) ;  /* 0xfffffffc00f08947 */ /* 0x004fea000383ffff */
[----:B------:R-:W-:Y:S05]  /*9c40*/  BRA `(.L_x_192) ;  /* 0xffffffbc00907947 */ /* 0x000fea000383ffff */
.L_x_103:
[----:B--2---:R2:W4:Y:S02]  /*9c50*/  SYNCS.PHASECHK.TRANS64.TRYWAIT P0, [R0+URZ+0x70], R3 ;  /* 0x00007003000075a7 */ /* 0x00452400080011ff */
[----:B----4-:R-:W-:Y:S05]  /*9c60*/  @!P0 NANOSLEEP.SYNCS 0x989680 ;  /* 0x009896800000895d */ /* 0x010fea0003900000 */
[----:B------:R-:W4:Y:S02]  /*9c70*/  @!P0 SYNCS.PHASECHK.TRANS64 P0, [R0+URZ+0x70], R3 ;  /* 0x00007003000085a7 */ /* 0x000f2400080010ff */
[----:B----4-:R-:W-:Y:S05]  /*9c80*/  @!P0 BRA `(.L_x_103) ;  /* 0xfffffffc00f08947 */ /* 0x010fea000383ffff */
[----:B------:R-:W-:Y:S05]  /*9c90*/  BRA `(.L_x_193) ;  /* 0xffffffc000587947 */ /* 0x000fea000383ffff */
.L_x_114:
[----:B-1----:R-:W-:Y:S04]  /*9ca0*/  MOV R0, UR36 ;  /* 0x0000002400007c02 */ /* 0x002fe80008000f00 */
[----:B------:R1:W3:Y:S03]  /*9cb0*/  SYNCS.PHASECHK.TRANS64.TRYWAIT P1, [R0+URZ+0x20], R5 ;  /* 0x00002005000075a7 */ /* 0x0002e600080211ff */
[----:B---3--:R-:W-:Y:S05]  /*9cc0*/  @!P1 NANOSLEEP.SYNCS 0x989680 ;  /* 0x009896800000995d */ /* 0x008fea0003900000 */
[----:B------:R-:W3:Y:S02]  /*9cd0*/  @!P1 SYNCS.PHASECHK.TRANS64 P1, [R0+URZ+0x20], R5 ;  /* 0x00002005000095a7 */ /* 0x000ee400080210ff */
[----:B---3--:R-:W-:Y:S05]  /*9ce0*/  @!P1 BRA `(.L_x_114) ;  /* 0xfffffffc00ec9947 */ /* 0x008fea000383ffff */
[----:B------:R-:W-:Y:S05]  /*9cf0*/  BRA `(.L_x_113) ;  /* 0xffffffcc00647947 */ /* 0x000fea000383ffff */
.L_x_116:
[----:B-1----:R1:W4:Y:S02]  /*9d00*/  SYNCS.PHASECHK.TRANS64.TRYWAIT P0, [R88+URZ+0x90], R3 ;  /* 0x00009003580075a7 */ /* 0x00232400080011ff */
[----:B----4-:R-:W-:Y:S05]  /*9d10*/  @!P0 NANOSLEEP.SYNCS 0x989680 ;  /* 0x009896800000895d */ /* 0x010fea0003900000 */
[----:B------:R-:W4:Y:S02]  /*9d20*/  @!P0 SYNCS.PHASECHK.TRANS64 P0, [R88+URZ+0x90], R3 ;  /* 0x00009003580085a7 */ /* 0x000f2400080010ff */
[----:B----4-:R-:W-:Y:S05]  /*9d30*/  @!P0 BRA `(.L_x_116) ;  /* 0xfffffffc00f08947 */ /* 0x010fea000383ffff */
[----:B------:R-:W-:Y:S05]  /*9d40*/  BRA `(.L_x_115) ;  /* 0xffffffcc008c7947 */ /* 0x000fea000383ffff */
.L_x_125:
[----:B-1----:R1:W2:Y:S02]  /*9d50*/  SYNCS.PHASECHK.TRANS64.TRYWAIT P0, [R3+URZ+0x20], R0 ;  /* 0x00002000030075a7 */ /* 0x0022a400080011ff */
[----:B--2---:R-:W-:Y:S05]  /*9d60*/  @!P0 NANOSLEEP.SYNCS 0x989680 ;  /* 0x009896800000895d */ /* 0x004fea0003900000 */
[----:B------:R-:W2:Y:S02]  /*9d70*/  @!P0 SYNCS.PHASECHK.TRANS64 P0, [R3+URZ+0x20], R0 ;  /* 0x00002000030085a7 */ /* 0x000ea400080010ff */
[----:B--2---:R-:W-:Y:S05]  /*9d80*/  @!P0 BRA `(.L_x_125) ;  /* 0xfffffffc00f08947 */ /* 0x004fea000383ffff */
[----:B------:R-:W-:Y:S05]  /*9d90*/  BRA `(.L_x_124) ;  /* 0xffffffd400a87947 */ /* 0x000fea000383ffff */
.L_x_133:
[----:B-1----:R1:W2:Y:S02]  /*9da0*/  SYNCS.PHASECHK.TRANS64.TRYWAIT P0, [R92+URZ+0x20], R5 ;  /* 0x000020055c0075a7 */ /* 0x0022a400080011ff */
[----:B--2---:R-:W-:Y:S05]  /*9db0*/  @!P0 NANOSLEEP.SYNCS 0x989680 ;  /* 0x009896800000895d */ /* 0x004fea0003900000 */
[----:B------:R-:W2:Y:S02]  /*9dc0*/  @!P0 SYNCS.PHASECHK.TRANS64 P0, [R92+URZ+0x20], R5 ;  /* 0x000020055c0085a7 */ /* 0x000ea400080010ff */
[----:B--2---:R-:W-:Y:S05]  /*9dd0*/  @!P0 BRA `(.L_x_133) ;  /* 0xfffffffc00f08947 */ /* 0x004fea000383ffff */
[----:B------:R-:W-:Y:S05]  /*9de0*/  BRA `(.L_x_132) ;  /* 0xffffffdc00e87947 */ /* 0x000fea000383ffff */
.L_x_141:
[----:B-1----:R1:W2:Y:S02]  /*9df0*/  SYNCS.PHASECHK.TRANS64.TRYWAIT P0, [R92+URZ+0x20], R5 ;  /* 0x000020055c0075a7 */ /* 0x0022a400080011ff */
[----:B--2---:R-:W-:Y:S05]  /*9e00*/  @!P0 NANOSLEEP.SYNCS 0x989680 ;  /* 0x009896800000895d */ /* 0x004fea0003900000 */
[----:B------:R-:W2:Y:S02]  /*9e10*/  @!P0 SYNCS.PHASECHK.TRANS64 P0, [R92+URZ+0x20], R5 ;  /* 0x000020055c0085a7 */ /* 0x000ea400080010ff */
[----:B--2---:R-:W-:Y:S05]  /*9e20*/  @!P0 BRA `(.L_x_141) ;  /* 0xfffffffc00f08947 */ /* 0x004fea000383ffff */
[----:B------:R-:W-:Y:S05]  /*9e30*/  BRA `(.L_x_140) ;  /* 0xffffffe800287947 */ /* 0x000fea000383ffff */
        .weak           $__internal_0_$__cuda_sm10x_tcgen05_guardrail_trap_col_being_dealloced_not_returned_by_alloc
        .type           $__internal_0_$__cuda_sm10x_tcgen05_guardrail_trap_col_being_dealloced_not_returned_by_alloc,@function
        .size           $__internal_0_$__cuda_sm10x_tcgen05_guardrail_trap_col_being_dealloced_not_returned_by_alloc,($__internal_1_$__cuda_sm10x_tcgen05_guardrail_trap_phase_invalid_during_alloc - $__internal_0_$__cuda_sm10x_tcgen05_guardrail_trap_col_being_dealloced_not_returned_by_alloc)
$__internal_0_$__cuda_sm10x_tcgen05_guardrail_trap_col_being_dealloced_not_returned_by_alloc:
[----:B------:R-:W-:Y:S05]  /*9e40*/  BPT.TRAP 0x1 ;  /* 0x000000040000795c */ /* 0x000fea0000300000 */
[----:B------:R-:W-:-:S04]  /*9e50*/  HFMA2 R3, -RZ, RZ, 0, 0 ;  /* 0x00000000ff037431 */ /* 0x000fc800000001ff */
[----:B------:R-:W-:Y:S05]  /*9e60*/  RET.REL.NODEC R2 `(_ZN7cutlass13device_kernelINS_4gemm6kernel13GemmUniversalIN4cute5tupleIJiiiiEEENS1_10collective13CollectiveMmaINS1_35MainloopSm100TmaUmmaWarpSpecializedILi2ELi2ELi4ENS5_IJNS4_1CILi2EEENSA_ILi1EEESC_EEEEENS5_IJNSA_ILi256EEENSA_ILi64EEENSA_ILi128EEEEEENS_10tfloat32_tENS5_IJlSC_lEEESJ_SK_NS4_8TiledMMAINS4_8MMA_AtomIJNS4_23SM100_MMA_TF32_2x1SM_SSISJ_SJ_fLi256ELi64ELNS4_4UMMA5MajorE0ELSP_0ELNSO_7ScaleInE0ELSQ_0EEEEEENS4_6LayoutINS5_IJSC_SC_SC_EEENS5_IJNSA_ILi0EEESV_SV_EEEEENS5_IJNS4_10UnderscoreESY_SY_EEEEENS4_18SM100_TMA_2SM_LOADENS4_14ComposedLayoutINS4_7SwizzleILi3ELi4ELi3EEENS4_18smem_ptr_flag_bitsILi32EEENST_INS5_IJNSA_ILi8EEENSA_ILi32EEEEEENS5_IJS18_SC_EEEEEEEvNS4_8identityES11_S1C_vS1D_EENS_8epilogue10collective18CollectiveEpilogueINS1F_23Sm100TmaWarpSpecializedILi4ELi2ELi16ELb1ELb0EEEJNS5_IJSH_SG_SH_EEENS5_IJNST_ISH_SC_EENST_INSA_ILi16EEESC_EEEEESJ_SK_SJ_SK_NS1F_6fusion15FusionCallbacksIS1J_NS1P_17LinearCombinationISJ_fSJ_fLNS_15FloatRoundStyleE2EEES1K_S1O_JEEENS4_5SM1004TMEM4LOAD26SM100_TMEM_LOAD_32dp32b16xENS4_13SM90_TMA_LOADENS12_INS13_ILi2ELi4ELi3EEES16_NST_INS5_IJS17_S1M_EEENS5_IJS1M_SC_EEEEEEENS4_39AutoVectorizingCopyWithAssumedAlignmentILi128EEENS4_14SM90_TMA_STOREES24_S26_S26_EEEvvEEEEvNT_6ParamsE) ;  /* 0xffffff6002647950 */ /* 0x000fea0003c3ffff */
        .weak           $__internal_1_$__cuda_sm10x_tcgen05_guardrail_trap_phase_invalid_during_alloc
        .type           $__internal_1_$__cuda_sm10x_tcgen05_guardrail_trap_phase_invalid_during_alloc,@function
        .size           $__internal_1_$__cuda_sm10x_tcgen05_guardrail_trap_phase_invalid_during_alloc,($__internal_2_$__cuda_sm10x_tcgen05_guardrail_trap_unallocated_columns_being_dealloced - $__internal_1_$__cuda_sm10x_tcgen05_guardrail_trap_phase_invalid_during_alloc)
$__internal_1_$__cuda_sm10x_tcgen05_guardrail_trap_phase_invalid_during_alloc:
[----:B------:R-:W-:Y:S05]  /*9e70*/  BPT.TRAP 0x1 ;  /* 0x000000040000795c */ /* 0x000fea0000300000 */
[----:B------:R-:W-:-:S04]  /*9e80*/  MOV R3, 0x0 ;  /* 0x0000000000037802 */ /* 0x000fc80000000f00 */
[----:B------:R-:W-:Y:S05]  /*9e90*/  RET.REL.NODEC R2 `(_ZN7cutlass13device_kernelINS_4gemm6kernel13GemmUniversalIN4cute5tupleIJiiiiEEENS1_10collective13CollectiveMmaINS1_35MainloopSm100TmaUmmaWarpSpecializedILi2ELi2ELi4ENS5_IJNS4_1CILi2EEENSA_ILi1EEESC_EEEEENS5_IJNSA_ILi256EEENSA_ILi64EEENSA_ILi128EEEEEENS_10tfloat32_tENS5_IJlSC_lEEESJ_SK_NS4_8TiledMMAINS4_8MMA_AtomIJNS4_23SM100_MMA_TF32_2x1SM_SSISJ_SJ_fLi256ELi64ELNS4_4UMMA5MajorE0ELSP_0ELNSO_7ScaleInE0ELSQ_0EEEEEENS4_6LayoutINS5_IJSC_SC_SC_EEENS5_IJNSA_ILi0EEESV_SV_EEEEENS5_IJNS4_10UnderscoreESY_SY_EEEEENS4_18SM100_TMA_2SM_LOADENS4_14ComposedLayoutINS4_7SwizzleILi3ELi4ELi3EEENS4_18smem_ptr_flag_bitsILi32EEENST_INS5_IJNSA_ILi8EEENSA_ILi32EEEEEENS5_IJS18_SC_EEEEEEEvNS4_8identityES11_S1C_vS1D_EENS_8epilogue10collective18CollectiveEpilogueINS1F_23Sm100TmaWarpSpecializedILi4ELi2ELi16ELb1ELb0EEEJNS5_IJSH_SG_SH_EEENS5_IJNST_ISH_SC_EENST_INSA_ILi16EEESC_EEEEESJ_SK_SJ_SK_NS1F_6fusion15FusionCallbacksIS1J_NS1P_17LinearCombinationISJ_fSJ_fLNS_15FloatRoundStyleE2EEES1K_S1O_JEEENS4_5SM1004TMEM4LOAD26SM100_TMEM_LOAD_32dp32b16xENS4_13SM90_TMA_LOADENS12_INS13_ILi2ELi4ELi3EEES16_NST_INS5_IJS17_S1M_EEENS5_IJS1M_SC_EEEEEEENS4_39AutoVectorizingCopyWithAssumedAlignmentILi128EEENS4_14SM90_TMA_STOREES24_S26_S26_EEEvvEEEEvNT_6ParamsE) ;  /* 0xffffff6002587950 */ /* 0x000fea0003c3ffff */
        .weak           $__internal_2_$__cuda_sm10x_tcgen05_guardrail_trap_unallocated_columns_being_dealloced
        .type           $__internal_2_$__cuda_sm10x_tcgen05_guardrail_trap_unallocated_columns_being_dealloced,@function
        .size           $__internal_2_$__cuda_sm10x_tcgen05_guardrail_trap_unallocated_columns_being_dealloced,(.L_x_195 - $__internal_2_$__cuda_sm10x_tcgen05_guardrail_trap_unallocated_columns_being_dealloced)
$__internal_2_$__cuda_sm10x_tcgen05_guardrail_trap_unallocated_columns_being_dealloced:
[----:B------:R-:W-:Y:S05]  /*9ea0*/  BPT.TRAP 0x1 ;  /* 0x000000040000795c */ /* 0x000fea0000300000 */
[----:B------:R-:W-:-:S04]  /*9eb0*/  HFMA2 R3, -RZ, RZ, 0, 0 ;  /* 0x00000000ff037431 */ /* 0x000fc800000001ff */
[----:B------:R-:W-:Y:S05]  /*9ec0*/  RET.REL.NODEC R2 `(_ZN7cutlass13device_kernelINS_4gemm6kernel13GemmUniversalIN4cute5tupleIJiiiiEEENS1_10collective13CollectiveMmaINS1_35MainloopSm100TmaUmmaWarpSpecializedILi2ELi2ELi4ENS5_IJNS4_1CILi2EEENSA_ILi1EEESC_EEEEENS5_IJNSA_ILi256EEENSA_ILi64EEENSA_ILi128EEEEEENS_10tfloat32_tENS5_IJlSC_lEEESJ_SK_NS4_8TiledMMAINS4_8MMA_AtomIJNS4_23SM100_MMA_TF32_2x1SM_SSISJ_SJ_fLi256ELi64ELNS4_4UMMA5MajorE0ELSP_0ELNSO_7ScaleInE0ELSQ_0EEEEEENS4_6LayoutINS5_IJSC_SC_SC_EEENS5_IJNSA_ILi0EEESV_SV_EEEEENS5_IJNS4_10UnderscoreESY_SY_EEEEENS4_18SM100_TMA_2SM_LOADENS4_14ComposedLayoutINS4_7SwizzleILi3ELi4ELi3EEENS4_18smem_ptr_flag_bitsILi32EEENST_INS5_IJNSA_ILi8EEENSA_ILi32EEEEEENS5_IJS18_SC_EEEEEEEvNS4_8identityES11_S1C_vS1D_EENS_8epilogue10collective18CollectiveEpilogueINS1F_23Sm100TmaWarpSpecializedILi4ELi2ELi16ELb1ELb0EEEJNS5_IJSH_SG_SH_EEENS5_IJNST_ISH_SC_EENST_INSA_ILi16EEESC_EEEEESJ_SK_SJ_SK_NS1F_6fusion15FusionCallbacksIS1J_NS1P_17LinearCombinationISJ_fSJ_fLNS_15FloatRoundStyleE2EEES1K_S1O_JEEENS4_5SM1004TMEM4LOAD26SM100_TMEM_LOAD_32dp32b16xENS4_13SM90_TMA_LOADENS12_INS13_ILi2ELi4ELi3EEES16_NST_INS5_IJS17_S1M_EEENS5_IJS1M_SC_EEEEEEENS4_39AutoVectorizingCopyWithAssumedAlignmentILi128EEENS4_14SM90_TMA_STOREES24_S26_S26_EEEvvEEEEvNT_6ParamsE) ;  /* 0xffffff60024c7950 */ /* 0x000fea0003c3ffff */
.L_x_194:
[----:B------:R-:W-:-:S00]  /*9ed0*/  BRA `(.L_x_194) ;  /* 0xfffffffc00fc7947 */ /* 0x000fc0000383ffff */
[----:B------:R-:W-:-:S00]  /*9ee0*/  NOP ;  /* 0x0000000000007918 */ /* 0x000fc00000000000 */
        /* <DEDUP_REMOVED lines=9> */
.L_x_195:


//--------------------- .nv.global.init           --------------------------
	.section	.nv.global.init,"aw",@progbits
.nv.global.init:
	.type		$str$27,@object
	.size		$str$27,($str$28 - $str$27)
$str$27:
        /*0000*/ 	.byte	0x28, 0x61, 0x64, 0x64, 0x72, 0x65, 0x73, 0x73, 0x20, 0x26, 0x20, 0x6d, 0x61, 0x73, 0x6b, 0x29
        /*0010*/ 	.byte	0x20, 0x3d, 0x3d, 0x20, 0x30, 0x00
	.type		$str$28,@object
	.size		$str$28,($str$26 - $str$28)
$str$28:
        /*0016*/ 	.byte	0x2f, 0x74, 0x6d, 0x70, 0x2f, 0x63, 0x75, 0x74, 0x6c, 0x61, 0x73, 0x73, 0x5f, 0x73, 0x77, 0x65
        /*0026*/ 	.byte	0x65, 0x70, 0x5f, 0x73, 0x72, 0x63, 0x2f, 0x69, 0x6e, 0x63, 0x6c, 0x75, 0x64, 0x65, 0x2f, 0x63
        /*0036*/ 	.byte	0x75, 0x74, 0x65, 0x2f, 0x70, 0x6f, 0x69, 0x6e, 0x74, 0x65, 0x72, 0x5f, 0x66, 0x6c, 0x61, 0x67
        /*0046*/ 	.byte	0x67, 0x65, 0x64, 0x2e, 0x68, 0x70, 0x70, 0x00
	.type		$str$26,@object
	.size		$str$26,($str$25 - $str$26)
$str$26:
        /*004e*/ 	.byte	0x2f, 0x74, 0x6d, 0x70, 0x2f, 0x63, 0x75, 0x74, 0x6c, 0x61, 0x73, 0x73, 0x5f, 0x73, 0x77, 0x65
        /*005e*/ 	.byte	0x65, 0x70, 0x5f, 0x73, 0x72, 0x63, 0x2f, 0x69, 0x6e, 0x63, 0x6c, 0x75, 0x64, 0x65, 0x2f, 0x63
        /*006e*/ 	.byte	0x75, 0x74, 0x65, 0x2f, 0x61, 0x74, 0x6f, 0x6d, 0x2f, 0x63, 0x6f, 0x70, 0x79, 0x5f, 0x74, 0x72
        /*007e*/ 	.byte	0x61, 0x69, 0x74, 0x73, 0x5f, 0x73, 0x6d, 0x31, 0x30, 0x30, 0x2e, 0x68, 0x70, 0x70, 0x00
	.type		$str$25,@object
	.size		$str$25,(__unnamed_1 - $str$25)
$str$25:
        /*008d*/ 	.byte	0x28, 0x28, 0x75, 0x69, 0x6e, 0x74, 0x33, 0x32, 0x5f, 0x74, 0x28, 0x74, 0x68, 0x72, 0x65, 0x61
        /*009d*/ 	.byte	0x64, 0x49, 0x64, 0x78, 0x2e, 0x78, 0x29, 0x20, 0x2f, 0x20, 0x33, 0x32, 0x29, 0x20, 0x25, 0x20
        /*00ad*/ 	.byte	0x34, 0x29, 0x20, 0x3d, 0x3d, 0x20, 0x28, 0x28, 0x28, 0x74, 0x6d, 0x65, 0x6d, 0x5f, 0x61, 0x64
        /*00bd*/ 	.byte	0x64, 0x72, 0x20, 0x3e, 0x3e, 0x20, 0x31, 0x36, 0x29, 0x20, 0x2f, 0x20, 0x33, 0x32, 0x29, 0x20
        /*00cd*/ 	.byte	0x25, 0x20, 0x34, 0x29, 0x00
	.type		__unnamed_1,@object
	.size		__unnamed_1,(__unnamed_2 - __unnamed_1)
__unnamed_1:
        /*00d2*/ 	.byte	0x61, 0x75, 0x74, 0x6f, 0x20, 0x63, 0x75, 0x74, 0x65, 0x3a, 0x3a, 0x61, 0x73, 0x5f, 0x70, 0x6f
        /* <DEDUP_REMOVED lines=24> */
        /*0262*/ 	.byte	0x32, 0x30, 0x34, 0x38, 0x3e, 0x3e, 0x3e, 0x3e, 0x5d, 0x00
	.type		__unnamed_2,@object
	.size		__unnamed_2,(.L_2 - __unnamed_2)
__unnamed_2:
        /* <DEDUP_REMOVED lines=42> */
        /*050c*/ 	.byte	0x3e, 0x5d, 0x00
.L_2:


//--------------------- .nv.shared._ZN7cutlass13device_kernelINS_4gemm6kernel13GemmUniversalIN4cute5tupleIJiiiiEEENS1_10collective13CollectiveMmaINS1_35MainloopSm100TmaUmmaWarpSpecializedILi2ELi2ELi4ENS5_IJNS4_1CILi2EEENSA_ILi1EEESC_EEEEENS5_IJNSA_ILi256EEENSA_ILi64EEENSA_ILi128EEEEEENS_10tfloat32_tENS5_IJlSC_lEEESJ_SK_NS4_8TiledMMAINS4_8MMA_AtomIJNS4_23SM100_MMA_TF32_2x1SM_SSISJ_SJ_fLi256ELi64ELNS4_4UMMA5MajorE0ELSP_0ELNSO_7ScaleInE0ELSQ_0EEEEEENS4_6LayoutINS5_IJSC_SC_SC_EEENS5_IJNSA_ILi0EEESV_SV_EEEEENS5_IJNS4_10UnderscoreESY_SY_EEEEENS4_18SM100_TMA_2SM_LOADENS4_14ComposedLayoutINS4_7SwizzleILi3ELi4ELi3EEENS4_18smem_ptr_flag_bitsILi32EEENST_INS5_IJNSA_ILi8EEENSA_ILi32EEEEEENS5_IJS18_SC_EEEEEEEvNS4_8identityES11_S1C_vS1D_EENS_8epilogue10collective18CollectiveEpilogueINS1F_23Sm100TmaWarpSpecializedILi4ELi2ELi16ELb1ELb0EEEJNS5_IJSH_SG_SH_EEENS5_IJNST_ISH_SC_EENST_INSA_ILi16EEESC_EEEEESJ_SK_SJ_SK_NS1F_6fusion15FusionCallbacksIS1J_NS1P_17LinearCombinationISJ_fSJ_fLNS_15FloatRoundStyleE2EEES1K_S1O_JEEENS4_5SM1004TMEM4LOAD26SM100_TMEM_LOAD_32dp32b16xENS4_13SM90_TMA_LOADENS12_INS13_ILi2ELi4ELi3EEES16_NST_INS5_IJS17_S1M_EEENS5_IJS1M_SC_EEEEEEENS4_39AutoVectorizingCopyWithAssumedAlignmentILi128EEENS4_14SM90_TMA_STOREES24_S26_S26_EEEvvEEEEvNT_6ParamsE --------------------------
	.section	.nv.shared._ZN7cutlass13device_kernelINS_4gemm6kernel13GemmUniversalIN4cute5tupleIJiiiiEEENS1_10collective13CollectiveMmaINS1_35MainloopSm100TmaUmmaWarpSpecializedILi2ELi2ELi4ENS5_IJNS4_1CILi2EEENSA_ILi1EEESC_EEEEENS5_IJNSA_ILi256EEENSA_ILi64EEENSA_ILi128EEEEEENS_10tfloat32_tENS5_IJlSC_lEEESJ_SK_NS4_8TiledMMAINS4_8MMA_AtomIJNS4_23SM100_MMA_TF32_2x1SM_SSISJ_SJ_fLi256ELi64ELNS4_4UMMA5MajorE0ELSP_0ELNSO_7ScaleInE0ELSQ_0EEEEEENS4_6LayoutINS5_IJSC_SC_SC_EEENS5_IJNSA_ILi0EEESV_SV_EEEEENS5_IJNS4_10UnderscoreESY_SY_EEEEENS4_18SM100_TMA_2SM_LOADENS4_14ComposedLayoutINS4_7SwizzleILi3ELi4ELi3EEENS4_18smem_ptr_flag_bitsILi32EEENST_INS5_IJNSA_ILi8EEENSA_ILi32EEEEEENS5_IJS18_SC_EEEEEEEvNS4_8identityES11_S1C_vS1D_EENS_8epilogue10collective18CollectiveEpilogueINS1F_23Sm100TmaWarpSpecializedILi4ELi2ELi16ELb1ELb0EEEJNS5_IJSH_SG_SH_EEENS5_IJNST_ISH_SC_EENST_INSA_ILi16EEESC_EEEEESJ_SK_SJ_SK_NS1F_6fusion15FusionCallbacksIS1J_NS1P_17LinearCombinationISJ_fSJ_fLNS_15FloatRoundStyleE2EEES1K_S1O_JEEENS4_5SM1004TMEM4LOAD26SM100_TMEM_LOAD_32dp32b16xENS4_13SM90_TMA_LOADENS12_INS13_ILi2ELi4ELi3EEES16_NST_INS5_IJS17_S1M_EEENS5_IJS1M_SC_EEEEEEENS4_39AutoVectorizingCopyWithAssumedAlignmentILi128EEENS4_14SM90_TMA_STOREES24_S26_S26_EEEvvEEEEvNT_6ParamsE,"aw",@nobits
	.sectionflags	@""
	.align	16
	.zero		1024


//--------------------- .nv.shared.reserved.0     --------------------------
	.section	.nv.shared.reserved.0,"aw",@nobits
	.weak		__nv_reservedSMEM_offset_0_alias
	.size		__nv_reservedSMEM_offset_0_alias, 0, 64
	.other		__nv_reservedSMEM_offset_0_alias,@"STO_CUDA_RESERVED_SHARED STV_DEFAULT"
__nv_reservedSMEM_offset_0_alias:
	.zero		0
.nv.shared.reserved.0:
	.zero		64
	.weak		__nv_reservedSMEM_tcgen05_partition
	.type		__nv_reservedSMEM_tcgen05_partition,@object
	.size		__nv_reservedSMEM_tcgen05_partition,(.L_0 - __nv_reservedSMEM_tcgen05_partition)
__nv_reservedSMEM_tcgen05_partition:
	.zero		32
.L_0:


//--------------------- .nv.global                --------------------------
	.section	.nv.global,"aw",@nobits
.nv.global:
	.type		_ZN40_INTERNAL_29d9c791_4_k_cu_3403ea20_238294cute1_E,@object
	.size		_ZN40_INTERNAL_29d9c791_4_k_cu_3403ea20_238294cute1_E,(_ZN40_INTERNAL_29d9c791_4_k_cu_3403ea20_238294cuda3std3__45__cpo6cbeginE - _ZN40_INTERNAL_29d9c791_4_k_cu_3403ea20_238294cute1_E)
_ZN40_INTERNAL_29d9c791_4_k_cu_3403ea20_238294cute1_E:
	.zero		1
	.type		_ZN40_INTERNAL_29d9c791_4_k_cu_3403ea20_238294cuda3std3__45__cpo6cbeginE,@object
	.size		_ZN40_INTERNAL_29d9c791_4_k_cu_3403ea20_238294cuda3std3__45__cpo6cbeginE,(_ZN40_INTERNAL_29d9c791_4_k_cu_3403ea20_238294cuda3std3__48in_placeE - _ZN40_INTERNAL_29d9c791_4_k_cu_3403ea20_238294cuda3std3__45__cpo6cbeginE)
_ZN40_INTERNAL_29d9c791_4_k_cu_3403ea20_238294cuda3std3__45__cpo6cbeginE:
	.zero		1
	.type		_ZN40_INTERNAL_29d9c791_4_k_cu_3403ea20_238294cuda3std3__48in_placeE,@object
	.size		_ZN40_INTERNAL_29d9c791_4_k_cu_3403ea20_238294cuda3std3__48in_placeE,(_ZN40_INTERNAL_29d9c791_4_k_cu_3403ea20_238294cuda3std6ranges3__45__cpo9iter_moveE - _ZN40_INTERNAL_29d9c791_4_k_cu_3403ea20_238294cuda3std3__48in_placeE)
_ZN40_INTERNAL_29d9c791_4_k_cu_3403ea20_238294cuda3std3__48in_placeE:
	.zero		1
	.type		_ZN40_INTERNAL_29d9c791_4_k_cu_3403ea20_238294cuda3std6ranges3__45__cpo9iter_moveE,@object
	.size		_ZN40_INTERNAL_29d9c791_4_k_cu_3403ea20_238294cuda3std6ranges3__45__cpo9iter_moveE,(_ZN40_INTERNAL_29d9c791_4_k_cu_3403ea20_238294cuda3std3__45__cpo5beginE - _ZN40_INTERNAL_29d9c791_4_k_cu_3403ea20_238294cuda3std6ranges3__45__cpo9iter_moveE)
_ZN40_INTERNAL_29d9c791_4_k_cu_3403ea20_238294cuda3std6ranges3__45__cpo9iter_moveE:
	.zero		1
	.type		_ZN40_INTERNAL_29d9c791_4_k_cu_3403ea20_238294cuda3std3__45__cpo5beginE,@object
	.size		_ZN40_INTERNAL_29d9c791_4_k_cu_3403ea20_238294cuda3std3__45__cpo5beginE,(_ZN40_INTERNAL_29d9c791_4_k_cu_3403ea20_238294cuda3std3__442_GLOBAL__N__29d9c791_4_k_cu_3403ea20_238296ignoreE - _ZN40_INTERNAL_29d9c791_4_k_cu_3403ea20_238294cuda3std3__45__cpo5beginE)
_ZN40_INTERNAL_29d9c791_4_k_cu_3403ea20_238294cuda3std3__45__cpo5beginE:
	.zero		1
	.type		_ZN40_INTERNAL_29d9c791_4_k_cu_3403ea20_238294cuda3std3__442_GLOBAL__N__29d9c791_4_k_cu_3403ea20_238296ignoreE,@object
	.size		_ZN40_INTERNAL_29d9c791_4_k_cu_3403ea20_238294cuda3std3__442_GLOBAL__N__29d9c791_4_k_cu_3403ea20_238296ignoreE,(_ZN40_INTERNAL_29d9c791_4_k_cu_3403ea20_238294cute7productE - _ZN40_INTERNAL_29d9c791_4_k_cu_3403ea20_238294cuda3std3__442_GLOBAL__N__29d9c791_4_k_cu_3403ea20_238296ignoreE)
_ZN40_INTERNAL_29d9c791_4_k_cu_3403ea20_238294cuda3std3__442_GLOBAL__N__29d9c791_4_k_cu_3403ea20_238296ignoreE:
	.zero		1
	.type		_ZN40_INTERNAL_29d9c791_4_k_cu_3403ea20_238294cute7productE,@object
	.size		_ZN40_INTERNAL_29d9c791_4_k_cu_3403ea20_238294cute7productE,(_ZN40_INTERNAL_29d9c791_4_k_cu_3403ea20_238294cuda3std3__45__cpo3endE - _ZN40_INTERNAL_29d9c791_4_k_cu_3403ea20_238294cute7productE)
_ZN40_INTERNAL_29d9c791_4_k_cu_3403ea20_238294cute7productE:
	.zero		1
	.type		_ZN40_INTERNAL_29d9c791_4_k_cu_3403ea20_238294cuda3std3__45__cpo3endE,@object
	.size		_ZN40_INTERNAL_29d9c791_4_k_cu_3403ea20_238294cuda3std3__45__cpo3endE,(_ZN40_INTERNAL_29d9c791_4_k_cu_3403ea20_238294cuda3std3__419piecewise_constructE - _ZN40_INTERNAL_29d9c791_4_k_cu_3403ea20_238294cuda3std3__45__cpo3endE)
_ZN40_INTERNAL_29d9c791_4_k_cu_3403ea20_238294cuda3std3__45__cpo3endE:
	.zero		1
	.type		_ZN40_INTERNAL_29d9c791_4_k_cu_3403ea20_238294cuda3std3__419piecewise_constructE,@object
	.size		_ZN40_INTERNAL_29d9c791_4_k_cu_3403ea20_238294cuda3std3__419piecewise_constructE,(_ZN40_INTERNAL_29d9c791_4_k_cu_3403ea20_238294cuda3std3__45__cpo4cendE - _ZN40_INTERNAL_29d9c791_4_k_cu_3403ea20_238294cuda3std3__419piecewise_constructE)
_ZN40_INTERNAL_29d9c791_4_k_cu_3403ea20_238294cuda3std3__419piecewise_constructE:
	.zero		1
	.type		_ZN40_INTERNAL_29d9c791_4_k_cu_3403ea20_238294cuda3std3__45__cpo4cendE,@object
	.size		_ZN40_INTERNAL_29d9c791_4_k_cu_3403ea20_238294cuda3std3__45__cpo4cendE,(_ZN40_INTERNAL_29d9c791_4_k_cu_3403ea20_238294cuda3std6ranges3__45__cpo4swapE - _ZN40_INTERNAL_29d9c791_4_k_cu_3403ea20_238294cuda3std3__45__cpo4cendE)
_ZN40_INTERNAL_29d9c791_4_k_cu_3403ea20_238294cuda3std3__45__cpo4cendE:
	.zero		1
	.type		_ZN40_INTERNAL_29d9c791_4_k_cu_3403ea20_238294cuda3std6ranges3__45__cpo4swapE,@object
	.size		_ZN40_INTERNAL_29d9c791_4_k_cu_3403ea20_238294cuda3std6ranges3__45__cpo4swapE,(.L_10 - _ZN40_INTERNAL_29d9c791_4_k_cu_3403ea20_238294cuda3std6ranges3__45__cpo4swapE)
_ZN40_INTERNAL_29d9c791_4_k_cu_3403ea20_238294cuda3std6ranges3__45__cpo4swapE:
	.zero		1
.L_10:


//--------------------- .nv.constant0._ZN7cutlass13device_kernelINS_4gemm6kernel13GemmUniversalIN4cute5tupleIJiiiiEEENS1_10collective13CollectiveMmaINS1_35MainloopSm100TmaUmmaWarpSpecializedILi2ELi2ELi4ENS5_IJNS4_1CILi2EEENSA_ILi1EEESC_EEEEENS5_IJNSA_ILi256EEENSA_ILi64EEENSA_ILi128EEEEEENS_10tfloat32_tENS5_IJlSC_lEEESJ_SK_NS4_8TiledMMAINS4_8MMA_AtomIJNS4_23SM100_MMA_TF32_2x1SM_SSISJ_SJ_fLi256ELi64ELNS4_4UMMA5MajorE0ELSP_0ELNSO_7ScaleInE0ELSQ_0EEEEEENS4_6LayoutINS5_IJSC_SC_SC_EEENS5_IJNSA_ILi0EEESV_SV_EEEEENS5_IJNS4_10UnderscoreESY_SY_EEEEENS4_18SM100_TMA_2SM_LOADENS4_14ComposedLayoutINS4_7SwizzleILi3ELi4ELi3EEENS4_18smem_ptr_flag_bitsILi32EEENST_INS5_IJNSA_ILi8EEENSA_ILi32EEEEEENS5_IJS18_SC_EEEEEEEvNS4_8identityES11_S1C_vS1D_EENS_8epilogue10collective18CollectiveEpilogueINS1F_23Sm100TmaWarpSpecializedILi4ELi2ELi16ELb1ELb0EEEJNS5_IJSH_SG_SH_EEENS5_IJNST_ISH_SC_EENST_INSA_ILi16EEESC_EEEEESJ_SK_SJ_SK_NS1F_6fusion15FusionCallbacksIS1J_NS1P_17LinearCombinationISJ_fSJ_fLNS_15FloatRoundStyleE2EEES1K_S1O_JEEENS4_5SM1004TMEM4LOAD26SM100_TMEM_LOAD_32dp32b16xENS4_13SM90_TMA_LOADENS12_INS13_ILi2ELi4ELi3EEES16_NST_INS5_IJS17_S1M_EEENS5_IJS1M_SC_EEEEEEENS4_39AutoVectorizingCopyWithAssumedAlignmentILi128EEENS4_14SM90_TMA_STOREES24_S26_S26_EEEvvEEEEvNT_6ParamsE --------------------------
	.section	.nv.constant0._ZN7cutlass13device_kernelINS_4gemm6kernel13GemmUniversalIN4cute5tupleIJiiiiEEENS1_10collective13CollectiveMmaINS1_35MainloopSm100TmaUmmaWarpSpecializedILi2ELi2ELi4ENS5_IJNS4_1CILi2EEENSA_ILi1EEESC_EEEEENS5_IJNSA_ILi256EEENSA_ILi64EEENSA_ILi128EEEEEENS_10tfloat32_tENS5_IJlSC_lEEESJ_SK_NS4_8TiledMMAINS4_8MMA_AtomIJNS4_23SM100_MMA_TF32_2x1SM_SSISJ_SJ_fLi256ELi64ELNS4_4UMMA5MajorE0ELSP_0ELNSO_7ScaleInE0ELSQ_0EEEEEENS4_6LayoutINS5_IJSC_SC_SC_EEENS5_IJNSA_ILi0EEESV_SV_EEEEENS5_IJNS4_10UnderscoreESY_SY_EEEEENS4_18SM100_TMA_2SM_LOADENS4_14ComposedLayoutINS4_7SwizzleILi3ELi4ELi3EEENS4_18smem_ptr_flag_bitsILi32EEENST_INS5_IJNSA_ILi8EEENSA_ILi32EEEEEENS5_IJS18_SC_EEEEEEEvNS4_8identityES11_S1C_vS1D_EENS_8epilogue10collective18CollectiveEpilogueINS1F_23Sm100TmaWarpSpecializedILi4ELi2ELi16ELb1ELb0EEEJNS5_IJSH_SG_SH_EEENS5_IJNST_ISH_SC_EENST_INSA_ILi16EEESC_EEEEESJ_SK_SJ_SK_NS1F_6fusion15FusionCallbacksIS1J_NS1P_17LinearCombinationISJ_fSJ_fLNS_15FloatRoundStyleE2EEES1K_S1O_JEEENS4_5SM1004TMEM4LOAD26SM100_TMEM_LOAD_32dp32b16xENS4_13SM90_TMA_LOADENS12_INS13_ILi2ELi4ELi3EEES16_NST_INS5_IJS17_S1M_EEENS5_IJS1M_SC_EEEEEEENS4_39AutoVectorizingCopyWithAssumedAlignmentILi128EEENS4_14SM90_TMA_STOREES24_S26_S26_EEEvvEEEEvNT_6ParamsE,"a",@progbits
	.sectionflags	@""
	.align	4
.nv.constant0._ZN7cutlass13device_kernelINS_4gemm6kernel13GemmUniversalIN4cute5tupleIJiiiiEEENS1_10collective13CollectiveMmaINS1_35MainloopSm100TmaUmmaWarpSpecializedILi2ELi2ELi4ENS5_IJNS4_1CILi2EEENSA_ILi1EEESC_EEEEENS5_IJNSA_ILi256EEENSA_ILi64EEENSA_ILi128EEEEEENS_10tfloat32_tENS5_IJlSC_lEEESJ_SK_NS4_8TiledMMAINS4_8MMA_AtomIJNS4_23SM100_MMA_TF32_2x1SM_SSISJ_SJ_fLi256ELi64ELNS4_4UMMA5MajorE0ELSP_0ELNSO_7ScaleInE0ELSQ_0EEEEEENS4_6LayoutINS5_IJSC_SC_SC_EEENS5_IJNSA_ILi0EEESV_SV_EEEEENS5_IJNS4_10UnderscoreESY_SY_EEEEENS4_18SM100_TMA_2SM_LOADENS4_14ComposedLayoutINS4_7SwizzleILi3ELi4ELi3EEENS4_18smem_ptr_flag_bitsILi32EEENST_INS5_IJNSA_ILi8EEENSA_ILi32EEEEEENS5_IJS18_SC_EEEEEEEvNS4_8identityES11_S1C_vS1D_EENS_8epilogue10collective18CollectiveEpilogueINS1F_23Sm100TmaWarpSpecializedILi4ELi2ELi16ELb1ELb0EEEJNS5_IJSH_SG_SH_EEENS5_IJNST_ISH_SC_EENST_INSA_ILi16EEESC_EEEEESJ_SK_SJ_SK_NS1F_6fusion15FusionCallbacksIS1J_NS1P_17LinearCombinationISJ_fSJ_fLNS_15FloatRoundStyleE2EEES1K_S1O_JEEENS4_5SM1004TMEM4LOAD26SM100_TMEM_LOAD_32dp32b16xENS4_13SM90_TMA_LOADENS12_INS13_ILi2ELi4ELi3EEES16_NST_INS5_IJS17_S1M_EEENS5_IJS1M_SC_EEEEEEENS4_39AutoVectorizingCopyWithAssumedAlignmentILi128EEENS4_14SM90_TMA_STOREES24_S26_S26_EEEvvEEEEvNT_6ParamsE:
	.zero		2944


//--------------------- SYMBOLS --------------------------

	.type		.nv.reservedSmem.offset0,@object
	.size		.nv.reservedSmem.offset0,0x4
	.type		.nv.reservedSmem.cap,@object
	.size		.nv.reservedSmem.cap,0x4
	.type		__assertfail,@function
